//
// Generated by NVIDIA NVVM Compiler
//
// Compiler Build ID: CL-36424714
// Cuda compilation tools, release 13.0, V13.0.88
// Based on NVVM 20.0.0
//

.version 9.0
.target sm_100
.address_size 64

	// .globl	_Z15MatrixMulKernelPPfS0_S0_
.extern .func  (.param .b32 func_retval0) vprintf
(
	.param .b64 vprintf_param_0,
	.param .b64 vprintf_param_1
)
;
// _ZZ16MatrixMulKernel2PPfS0_S0_E3A_b has been demoted
// _ZZ16MatrixMulKernel2PPfS0_S0_E3B_b has been demoted
// _ZZ16MatrixMulKernel2PPfS0_S0_E3R_b has been demoted
// _ZZ11convolutionPPfS0_S0_E6A_temp has been demoted
.global .align 1 .b8 $str[15] = {37, 100, 32, 45, 32, 37, 100, 32, 44, 32, 37, 102, 32, 10};
.global .align 1 .b8 $str$1[7] = {115, 97, 110, 116, 105, 10};

.visible .entry _Z15MatrixMulKernelPPfS0_S0_(
	.param .u64 .ptr .align 1 _Z15MatrixMulKernelPPfS0_S0__param_0,
	.param .u64 .ptr .align 1 _Z15MatrixMulKernelPPfS0_S0__param_1,
	.param .u64 .ptr .align 1 _Z15MatrixMulKernelPPfS0_S0__param_2
)
{
	.reg .pred 	%p<4>;
	.reg .b32 	%r<9>;
	.reg .b32 	%f<43>;
	.reg .b64 	%rd<58>;

	ld.param.u64 	%rd1, [_Z15MatrixMulKernelPPfS0_S0__param_0];
	ld.param.u64 	%rd2, [_Z15MatrixMulKernelPPfS0_S0__param_1];
	ld.param.u64 	%rd3, [_Z15MatrixMulKernelPPfS0_S0__param_2];
	mov.u32 	%r3, %ctaid.y;
	mov.u32 	%r4, %ntid.y;
	mov.u32 	%r5, %tid.y;
	mad.lo.s32 	%r1, %r3, %r4, %r5;
	mov.u32 	%r6, %ctaid.x;
	mov.u32 	%r7, %ntid.x;
	mov.u32 	%r8, %tid.x;
	mad.lo.s32 	%r2, %r6, %r7, %r8;
	setp.gt.u32 	%p1, %r1, 13;
	setp.gt.s32 	%p2, %r2, 13;
	or.pred  	%p3, %p1, %p2;
	@%p3 bra 	$L__BB0_2;
	cvta.to.global.u64 	%rd4, %rd3;
	cvta.to.global.u64 	%rd5, %rd2;
	cvta.to.global.u64 	%rd6, %rd1;
	mul.wide.u32 	%rd7, %r1, 8;
	add.s64 	%rd8, %rd6, %rd7;
	ld.global.u64 	%rd9, [%rd8];
	cvta.to.global.u64 	%rd10, %rd9;
	ld.global.f32 	%f1, [%rd10];
	ld.global.u64 	%rd11, [%rd5];
	cvta.to.global.u64 	%rd12, %rd11;
	mul.wide.s32 	%rd13, %r2, 4;
	add.s64 	%rd14, %rd12, %rd13;
	ld.global.f32 	%f2, [%rd14];
	fma.rn.f32 	%f3, %f1, %f2, 0f00000000;
	ld.global.f32 	%f4, [%rd10+4];
	ld.global.u64 	%rd15, [%rd5+8];
	cvta.to.global.u64 	%rd16, %rd15;
	add.s64 	%rd17, %rd16, %rd13;
	ld.global.f32 	%f5, [%rd17];
	fma.rn.f32 	%f6, %f4, %f5, %f3;
	ld.global.f32 	%f7, [%rd10+8];
	ld.global.u64 	%rd18, [%rd5+16];
	cvta.to.global.u64 	%rd19, %rd18;
	add.s64 	%rd20, %rd19, %rd13;
	ld.global.f32 	%f8, [%rd20];
	fma.rn.f32 	%f9, %f7, %f8, %f6;
	ld.global.f32 	%f10, [%rd10+12];
	ld.global.u64 	%rd21, [%rd5+24];
	cvta.to.global.u64 	%rd22, %rd21;
	add.s64 	%rd23, %rd22, %rd13;
	ld.global.f32 	%f11, [%rd23];
	fma.rn.f32 	%f12, %f10, %f11, %f9;
	ld.global.f32 	%f13, [%rd10+16];
	ld.global.u64 	%rd24, [%rd5+32];
	cvta.to.global.u64 	%rd25, %rd24;
	add.s64 	%rd26, %rd25, %rd13;
	ld.global.f32 	%f14, [%rd26];
	fma.rn.f32 	%f15, %f13, %f14, %f12;
	ld.global.f32 	%f16, [%rd10+20];
	ld.global.u64 	%rd27, [%rd5+40];
	cvta.to.global.u64 	%rd28, %rd27;
	add.s64 	%rd29, %rd28, %rd13;
	ld.global.f32 	%f17, [%rd29];
	fma.rn.f32 	%f18, %f16, %f17, %f15;
	ld.global.f32 	%f19, [%rd10+24];
	ld.global.u64 	%rd30, [%rd5+48];
	cvta.to.global.u64 	%rd31, %rd30;
	add.s64 	%rd32, %rd31, %rd13;
	ld.global.f32 	%f20, [%rd32];
	fma.rn.f32 	%f21, %f19, %f20, %f18;
	ld.global.f32 	%f22, [%rd10+28];
	ld.global.u64 	%rd33, [%rd5+56];
	cvta.to.global.u64 	%rd34, %rd33;
	add.s64 	%rd35, %rd34, %rd13;
	ld.global.f32 	%f23, [%rd35];
	fma.rn.f32 	%f24, %f22, %f23, %f21;
	ld.global.f32 	%f25, [%rd10+32];
	ld.global.u64 	%rd36, [%rd5+64];
	cvta.to.global.u64 	%rd37, %rd36;
	add.s64 	%rd38, %rd37, %rd13;
	ld.global.f32 	%f26, [%rd38];
	fma.rn.f32 	%f27, %f25, %f26, %f24;
	ld.global.f32 	%f28, [%rd10+36];
	ld.global.u64 	%rd39, [%rd5+72];
	cvta.to.global.u64 	%rd40, %rd39;
	add.s64 	%rd41, %rd40, %rd13;
	ld.global.f32 	%f29, [%rd41];
	fma.rn.f32 	%f30, %f28, %f29, %f27;
	ld.global.f32 	%f31, [%rd10+40];
	ld.global.u64 	%rd42, [%rd5+80];
	cvta.to.global.u64 	%rd43, %rd42;
	add.s64 	%rd44, %rd43, %rd13;
	ld.global.f32 	%f32, [%rd44];
	fma.rn.f32 	%f33, %f31, %f32, %f30;
	ld.global.f32 	%f34, [%rd10+44];
	ld.global.u64 	%rd45, [%rd5+88];
	cvta.to.global.u64 	%rd46, %rd45;
	add.s64 	%rd47, %rd46, %rd13;
	ld.global.f32 	%f35, [%rd47];
	fma.rn.f32 	%f36, %f34, %f35, %f33;
	ld.global.f32 	%f37, [%rd10+48];
	ld.global.u64 	%rd48, [%rd5+96];
	cvta.to.global.u64 	%rd49, %rd48;
	add.s64 	%rd50, %rd49, %rd13;
	ld.global.f32 	%f38, [%rd50];
	fma.rn.f32 	%f39, %f37, %f38, %f36;
	ld.global.f32 	%f40, [%rd10+52];
	ld.global.u64 	%rd51, [%rd5+104];
	cvta.to.global.u64 	%rd52, %rd51;
	add.s64 	%rd53, %rd52, %rd13;
	ld.global.f32 	%f41, [%rd53];
	fma.rn.f32 	%f42, %f40, %f41, %f39;
	add.s64 	%rd54, %rd4, %rd7;
	ld.global.u64 	%rd55, [%rd54];
	cvta.to.global.u64 	%rd56, %rd55;
	add.s64 	%rd57, %rd56, %rd13;
	st.global.f32 	[%rd57], %f42;
$L__BB0_2:
	ret;

}
	// .globl	_Z16MatrixMulKernel2PPfS0_S0_
.visible .entry _Z16MatrixMulKernel2PPfS0_S0_(
	.param .u64 .ptr .align 1 _Z16MatrixMulKernel2PPfS0_S0__param_0,
	.param .u64 .ptr .align 1 _Z16MatrixMulKernel2PPfS0_S0__param_1,
	.param .u64 .ptr .align 1 _Z16MatrixMulKernel2PPfS0_S0__param_2
)
{
	.reg .pred 	%p<44>;
	.reg .b32 	%r<32>;
	.reg .b32 	%f<65>;
	.reg .b64 	%rd<73>;
	// demoted variable
	.shared .align 4 .b8 _ZZ16MatrixMulKernel2PPfS0_S0_E3A_b[16];
	// demoted variable
	.shared .align 4 .b8 _ZZ16MatrixMulKernel2PPfS0_S0_E3B_b[16];
	// demoted variable
	.shared .align 4 .b8 _ZZ16MatrixMulKernel2PPfS0_S0_E3R_b[16];
	ld.param.u64 	%rd5, [_Z16MatrixMulKernel2PPfS0_S0__param_0];
	ld.param.u64 	%rd3, [_Z16MatrixMulKernel2PPfS0_S0__param_1];
	ld.param.u64 	%rd4, [_Z16MatrixMulKernel2PPfS0_S0__param_2];
	cvta.to.global.u64 	%rd6, %rd5;
	mov.u32 	%r10, %ctaid.y;
	shl.b32 	%r11, %r10, 1;
	mov.u32 	%r1, %tid.y;
	add.s32 	%r2, %r11, %r1;
	mov.u32 	%r12, %ctaid.x;
	shl.b32 	%r13, %r12, 1;
	mov.u32 	%r14, %tid.x;
	add.s32 	%r4, %r13, %r14;
	shl.b32 	%r15, %r1, 3;
	mov.u32 	%r16, _ZZ16MatrixMulKernel2PPfS0_S0_E3R_b;
	add.s32 	%r17, %r16, %r15;
	shl.b32 	%r18, %r14, 2;
	add.s32 	%r5, %r17, %r18;
	mov.b32 	%r19, 0;
	st.shared.u32 	[%r5], %r19;
	bar.sync 	0;
	mov.u32 	%r20, _ZZ16MatrixMulKernel2PPfS0_S0_E3A_b;
	add.s32 	%r6, %r20, %r15;
	add.s32 	%r7, %r6, %r18;
	mov.u32 	%r21, _ZZ16MatrixMulKernel2PPfS0_S0_E3B_b;
	add.s32 	%r22, %r21, %r15;
	add.s32 	%r8, %r22, %r18;
	mul.wide.u32 	%rd7, %r2, 8;
	add.s64 	%rd1, %rd6, %rd7;
	st.shared.u32 	[%r7], %r19;
	st.shared.u32 	[%r8], %r19;
	bar.sync 	0;
	max.u32 	%r23, %r2, %r14;
	setp.gt.u32 	%p1, %r23, 13;
	@%p1 bra 	$L__BB1_2;
	ld.global.u64 	%rd8, [%rd1];
	cvta.to.global.u64 	%rd9, %rd8;
	mul.wide.u32 	%rd10, %r14, 4;
	add.s64 	%rd11, %rd9, %rd10;
	ld.global.f32 	%f1, [%rd11];
	st.shared.f32 	[%r7], %f1;
$L__BB1_2:
	setp.gt.s32 	%p2, %r4, 13;
	setp.gt.u32 	%p3, %r1, 13;
	cvta.to.global.u64 	%rd12, %rd3;
	mul.wide.u32 	%rd13, %r1, 8;
	add.s64 	%rd2, %rd12, %rd13;
	or.pred  	%p4, %p3, %p2;
	@%p4 bra 	$L__BB1_4;
	ld.global.u64 	%rd14, [%rd2];
	cvta.to.global.u64 	%rd15, %rd14;
	mul.wide.s32 	%rd16, %r4, 4;
	add.s64 	%rd17, %rd15, %rd16;
	ld.global.f32 	%f2, [%rd17];
	st.shared.f32 	[%r8], %f2;
$L__BB1_4:
	add.s32 	%r9, %r21, %r18;
	setp.gt.u32 	%p5, %r2, 13;
	bar.sync 	0;
	ld.shared.f32 	%f3, [%r5];
	ld.shared.f32 	%f4, [%r6];
	ld.shared.f32 	%f5, [%r9];
	fma.rn.f32 	%f6, %f4, %f5, %f3;
	ld.shared.f32 	%f7, [%r6+4];
	ld.shared.f32 	%f8, [%r9+8];
	fma.rn.f32 	%f9, %f7, %f8, %f6;
	st.shared.f32 	[%r5], %f9;
	bar.sync 	0;
	mov.b32 	%r26, 0;
	st.shared.u32 	[%r7], %r26;
	st.shared.u32 	[%r8], %r26;
	bar.sync 	0;
	setp.gt.u32 	%p6, %r14, 11;
	or.pred  	%p7, %p5, %p6;
	@%p7 bra 	$L__BB1_6;
	ld.global.u64 	%rd18, [%rd1];
	cvta.to.global.u64 	%rd19, %rd18;
	mul.wide.u32 	%rd20, %r14, 4;
	add.s64 	%rd21, %rd19, %rd20;
	ld.global.f32 	%f10, [%rd21+8];
	st.shared.f32 	[%r7], %f10;
$L__BB1_6:
	setp.gt.s32 	%p8, %r4, 13;
	setp.gt.u32 	%p9, %r1, 11;
	or.pred  	%p10, %p9, %p8;
	@%p10 bra 	$L__BB1_8;
	ld.global.u64 	%rd22, [%rd2+16];
	cvta.to.global.u64 	%rd23, %rd22;
	mul.wide.s32 	%rd24, %r4, 4;
	add.s64 	%rd25, %rd23, %rd24;
	ld.global.f32 	%f11, [%rd25];
	st.shared.f32 	[%r8], %f11;
$L__BB1_8:
	setp.gt.u32 	%p11, %r2, 13;
	bar.sync 	0;
	ld.shared.f32 	%f12, [%r5];
	ld.shared.f32 	%f13, [%r6];
	ld.shared.f32 	%f14, [%r9];
	fma.rn.f32 	%f15, %f13, %f14, %f12;
	ld.shared.f32 	%f16, [%r6+4];
	ld.shared.f32 	%f17, [%r9+8];
	fma.rn.f32 	%f18, %f16, %f17, %f15;
	st.shared.f32 	[%r5], %f18;
	bar.sync 	0;
	mov.b32 	%r27, 0;
	st.shared.u32 	[%r7], %r27;
	st.shared.u32 	[%r8], %r27;
	bar.sync 	0;
	setp.gt.u32 	%p12, %r14, 9;
	or.pred  	%p13, %p11, %p12;
	@%p13 bra 	$L__BB1_10;
	ld.global.u64 	%rd26, [%rd1];
	cvta.to.global.u64 	%rd27, %rd26;
	mul.wide.u32 	%rd28, %r14, 4;
	add.s64 	%rd29, %rd27, %rd28;
	ld.global.f32 	%f19, [%rd29+16];
	st.shared.f32 	[%r7], %f19;
$L__BB1_10:
	setp.gt.s32 	%p14, %r4, 13;
	setp.gt.u32 	%p15, %r1, 9;
	or.pred  	%p16, %p15, %p14;
	@%p16 bra 	$L__BB1_12;
	ld.global.u64 	%rd30, [%rd2+32];
	cvta.to.global.u64 	%rd31, %rd30;
	mul.wide.s32 	%rd32, %r4, 4;
	add.s64 	%rd33, %rd31, %rd32;
	ld.global.f32 	%f20, [%rd33];
	st.shared.f32 	[%r8], %f20;
$L__BB1_12:
	setp.gt.u32 	%p17, %r2, 13;
	bar.sync 	0;
	ld.shared.f32 	%f21, [%r5];
	ld.shared.f32 	%f22, [%r6];
	ld.shared.f32 	%f23, [%r9];
	fma.rn.f32 	%f24, %f22, %f23, %f21;
	ld.shared.f32 	%f25, [%r6+4];
	ld.shared.f32 	%f26, [%r9+8];
	fma.rn.f32 	%f27, %f25, %f26, %f24;
	st.shared.f32 	[%r5], %f27;
	bar.sync 	0;
	mov.b32 	%r28, 0;
	st.shared.u32 	[%r7], %r28;
	st.shared.u32 	[%r8], %r28;
	bar.sync 	0;
	setp.gt.u32 	%p18, %r14, 7;
	or.pred  	%p19, %p17, %p18;
	@%p19 bra 	$L__BB1_14;
	ld.global.u64 	%rd34, [%rd1];
	cvta.to.global.u64 	%rd35, %rd34;
	mul.wide.u32 	%rd36, %r14, 4;
	add.s64 	%rd37, %rd35, %rd36;
	ld.global.f32 	%f28, [%rd37+24];
	st.shared.f32 	[%r7], %f28;
$L__BB1_14:
	setp.gt.s32 	%p20, %r4, 13;
	setp.gt.u32 	%p21, %r1, 7;
	or.pred  	%p22, %p21, %p20;
	@%p22 bra 	$L__BB1_16;
	ld.global.u64 	%rd38, [%rd2+48];
	cvta.to.global.u64 	%rd39, %rd38;
	mul.wide.s32 	%rd40, %r4, 4;
	add.s64 	%rd41, %rd39, %rd40;
	ld.global.f32 	%f29, [%rd41];
	st.shared.f32 	[%r8], %f29;
$L__BB1_16:
	setp.gt.u32 	%p23, %r2, 13;
	bar.sync 	0;
	ld.shared.f32 	%f30, [%r5];
	ld.shared.f32 	%f31, [%r6];
	ld.shared.f32 	%f32, [%r9];
	fma.rn.f32 	%f33, %f31, %f32, %f30;
	ld.shared.f32 	%f34, [%r6+4];
	ld.shared.f32 	%f35, [%r9+8];
	fma.rn.f32 	%f36, %f34, %f35, %f33;
	st.shared.f32 	[%r5], %f36;
	bar.sync 	0;
	mov.b32 	%r29, 0;
	st.shared.u32 	[%r7], %r29;
	st.shared.u32 	[%r8], %r29;
	bar.sync 	0;
	setp.gt.u32 	%p24, %r14, 5;
	or.pred  	%p25, %p23, %p24;
	@%p25 bra 	$L__BB1_18;
	ld.global.u64 	%rd42, [%rd1];
	cvta.to.global.u64 	%rd43, %rd42;
	mul.wide.u32 	%rd44, %r14, 4;
	add.s64 	%rd45, %rd43, %rd44;
	ld.global.f32 	%f37, [%rd45+32];
	st.shared.f32 	[%r7], %f37;
$L__BB1_18:
	setp.gt.s32 	%p26, %r4, 13;
	setp.gt.u32 	%p27, %r1, 5;
	or.pred  	%p28, %p27, %p26;
	@%p28 bra 	$L__BB1_20;
	ld.global.u64 	%rd46, [%rd2+64];
	cvta.to.global.u64 	%rd47, %rd46;
	mul.wide.s32 	%rd48, %r4, 4;
	add.s64 	%rd49, %rd47, %rd48;
	ld.global.f32 	%f38, [%rd49];
	st.shared.f32 	[%r8], %f38;
$L__BB1_20:
	setp.gt.u32 	%p29, %r2, 13;
	bar.sync 	0;
	ld.shared.f32 	%f39, [%r5];
	ld.shared.f32 	%f40, [%r6];
	ld.shared.f32 	%f41, [%r9];
	fma.rn.f32 	%f42, %f40, %f41, %f39;
	ld.shared.f32 	%f43, [%r6+4];
	ld.shared.f32 	%f44, [%r9+8];
	fma.rn.f32 	%f45, %f43, %f44, %f42;
	st.shared.f32 	[%r5], %f45;
	bar.sync 	0;
	mov.b32 	%r30, 0;
	st.shared.u32 	[%r7], %r30;
	st.shared.u32 	[%r8], %r30;
	bar.sync 	0;
	setp.gt.u32 	%p30, %r14, 3;
	or.pred  	%p31, %p29, %p30;
	@%p31 bra 	$L__BB1_22;
	ld.global.u64 	%rd50, [%rd1];
	cvta.to.global.u64 	%rd51, %rd50;
	mul.wide.u32 	%rd52, %r14, 4;
	add.s64 	%rd53, %rd51, %rd52;
	ld.global.f32 	%f46, [%rd53+40];
	st.shared.f32 	[%r7], %f46;
$L__BB1_22:
	setp.gt.s32 	%p32, %r4, 13;
	setp.gt.u32 	%p33, %r1, 3;
	or.pred  	%p34, %p33, %p32;
	@%p34 bra 	$L__BB1_24;
	ld.global.u64 	%rd54, [%rd2+80];
	cvta.to.global.u64 	%rd55, %rd54;
	mul.wide.s32 	%rd56, %r4, 4;
	add.s64 	%rd57, %rd55, %rd56;
	ld.global.f32 	%f47, [%rd57];
	st.shared.f32 	[%r8], %f47;
$L__BB1_24:
	setp.gt.u32 	%p35, %r2, 13;
	bar.sync 	0;
	ld.shared.f32 	%f48, [%r5];
	ld.shared.f32 	%f49, [%r6];
	ld.shared.f32 	%f50, [%r9];
	fma.rn.f32 	%f51, %f49, %f50, %f48;
	ld.shared.f32 	%f52, [%r6+4];
	ld.shared.f32 	%f53, [%r9+8];
	fma.rn.f32 	%f54, %f52, %f53, %f51;
	st.shared.f32 	[%r5], %f54;
	bar.sync 	0;
	mov.b32 	%r31, 0;
	st.shared.u32 	[%r7], %r31;
	st.shared.u32 	[%r8], %r31;
	bar.sync 	0;
	setp.gt.u32 	%p36, %r14, 1;
	or.pred  	%p37, %p35, %p36;
	@%p37 bra 	$L__BB1_26;
	ld.global.u64 	%rd58, [%rd1];
	cvta.to.global.u64 	%rd59, %rd58;
	mul.wide.u32 	%rd60, %r14, 4;
	add.s64 	%rd61, %rd59, %rd60;
	ld.global.f32 	%f55, [%rd61+48];
	st.shared.f32 	[%r7], %f55;
$L__BB1_26:
	setp.gt.s32 	%p38, %r4, 13;
	setp.gt.u32 	%p39, %r1, 1;
	or.pred  	%p40, %p39, %p38;
	@%p40 bra 	$L__BB1_28;
	ld.global.u64 	%rd62, [%rd2+96];
	cvta.to.global.u64 	%rd63, %rd62;
	mul.wide.s32 	%rd64, %r4, 4;
	add.s64 	%rd65, %rd63, %rd64;
	ld.global.f32 	%f56, [%rd65];
	st.shared.f32 	[%r8], %f56;
$L__BB1_28:
	setp.gt.s32 	%p41, %r4, 13;
	setp.gt.u32 	%p42, %r2, 13;
	bar.sync 	0;
	ld.shared.f32 	%f57, [%r5];
	ld.shared.f32 	%f58, [%r6];
	ld.shared.f32 	%f59, [%r9];
	fma.rn.f32 	%f60, %f58, %f59, %f57;
	ld.shared.f32 	%f61, [%r6+4];
	ld.shared.f32 	%f62, [%r9+8];
	fma.rn.f32 	%f63, %f61, %f62, %f60;
	st.shared.f32 	[%r5], %f63;
	bar.sync 	0;
	or.pred  	%p43, %p42, %p41;
	@%p43 bra 	$L__BB1_30;
	ld.shared.f32 	%f64, [%r5];
	cvta.to.global.u64 	%rd66, %rd4;
	add.s64 	%rd68, %rd66, %rd7;
	ld.global.u64 	%rd69, [%rd68];
	cvta.to.global.u64 	%rd70, %rd69;
	mul.wide.s32 	%rd71, %r4, 4;
	add.s64 	%rd72, %rd70, %rd71;
	st.global.f32 	[%rd72], %f64;
$L__BB1_30:
	ret;

}
	// .globl	_Z11convolutionPPfS0_S0_
.visible .entry _Z11convolutionPPfS0_S0_(
	.param .u64 .ptr .align 1 _Z11convolutionPPfS0_S0__param_0,
	.param .u64 .ptr .align 1 _Z11convolutionPPfS0_S0__param_1,
	.param .u64 .ptr .align 1 _Z11convolutionPPfS0_S0__param_2
)
{
	.local .align 16 .b8 	__local_depot2[16];
	.reg .b64 	%SP;
	.reg .b64 	%SPL;
	.reg .pred 	%p<7>;
	.reg .b32 	%r<28>;
	.reg .b32 	%f<24>;
	.reg .b64 	%rd<33>;
	.reg .b64 	%fd<2>;
	// demoted variable
	.shared .align 4 .b8 _ZZ11convolutionPPfS0_S0_E6A_temp[64];
	mov.u64 	%SPL, __local_depot2;
	cvta.local.u64 	%SP, %SPL;
	ld.param.u64 	%rd5, [_Z11convolutionPPfS0_S0__param_0];
	ld.param.u64 	%rd4, [_Z11convolutionPPfS0_S0__param_1];
	cvta.to.global.u64 	%rd1, %rd5;
	mov.u32 	%r1, %tid.x;
	mov.u32 	%r9, %ctaid.x;
	shl.b32 	%r10, %r9, 1;
	add.s32 	%r2, %r10, %r1;
	mov.u32 	%r3, %tid.y;
	mov.u32 	%r11, %ctaid.y;
	shl.b32 	%r12, %r11, 1;
	add.s32 	%r4, %r12, %r3;
	mul.wide.u32 	%rd6, %r4, 8;
	add.s64 	%rd2, %rd1, %rd6;
	ld.global.u64 	%rd3, [%rd2];
	mul.wide.s32 	%rd7, %r2, 4;
	add.s64 	%rd8, %rd3, %rd7;
	ld.f32 	%f1, [%rd8];
	shl.b32 	%r13, %r3, 4;
	mov.u32 	%r14, _ZZ11convolutionPPfS0_S0_E6A_temp;
	add.s32 	%r5, %r14, %r13;
	add.s32 	%r6, %r5, 16;
	shl.b32 	%r15, %r1, 2;
	add.s32 	%r7, %r6, %r15;
	st.shared.f32 	[%r7+4], %f1;
	setp.ne.s32 	%p1, %r1, 0;
	@%p1 bra 	$L__BB2_6;
	setp.gt.s32 	%p2, %r2, 0;
	@%p2 bra 	$L__BB2_3;
	mov.b32 	%r17, 0;
	st.shared.u32 	[%r6], %r17;
	bra.uni 	$L__BB2_4;
$L__BB2_3:
	add.s32 	%r16, %r2, -1;
	mul.wide.u32 	%rd9, %r16, 4;
	add.s64 	%rd10, %rd3, %rd9;
	ld.f32 	%f2, [%rd10];
	st.shared.f32 	[%r6], %f2;
	setp.gt.u32 	%p3, %r2, 11;
	@%p3 bra 	$L__BB2_5;
$L__BB2_4:
	mov.b32 	%r18, 0;
	st.shared.u32 	[%r5+28], %r18;
	bra.uni 	$L__BB2_6;
$L__BB2_5:
	mul.wide.u32 	%rd11, %r2, 4;
	add.s64 	%rd12, %rd3, %rd11;
	ld.f32 	%f3, [%rd12+8];
	st.shared.f32 	[%r5+28], %f3;
$L__BB2_6:
	setp.ne.s32 	%p4, %r3, 0;
	@%p4 bra 	$L__BB2_12;
	setp.ne.s32 	%p5, %r4, 0;
	add.s32 	%r8, %r14, %r15;
	@%p5 bra 	$L__BB2_9;
	mov.b32 	%r22, 0;
	st.shared.u32 	[%r8+4], %r22;
	bra.uni 	$L__BB2_10;
$L__BB2_9:
	add.s32 	%r21, %r4, -1;
	mul.wide.u32 	%rd13, %r21, 8;
	add.s64 	%rd14, %rd1, %rd13;
	ld.global.u64 	%rd15, [%rd14];
	add.s64 	%rd17, %rd15, %rd7;
	ld.f32 	%f4, [%rd17];
	st.shared.f32 	[%r8+4], %f4;
	setp.gt.u32 	%p6, %r4, 11;
	@%p6 bra 	$L__BB2_11;
$L__BB2_10:
	mov.b32 	%r23, 0;
	st.shared.u32 	[%r8+52], %r23;
	bra.uni 	$L__BB2_12;
$L__BB2_11:
	ld.global.u64 	%rd18, [%rd2+16];
	add.s64 	%rd20, %rd18, %rd7;
	ld.f32 	%f5, [%rd20];
	st.shared.f32 	[%r8+52], %f5;
$L__BB2_12:
	bar.sync 	0;
	ld.shared.f32 	%f6, [%r7+-16];
	add.f32 	%f7, %f6, 0f00000000;
	ld.shared.f32 	%f8, [%r7+-12];
	add.f32 	%f9, %f7, %f8;
	ld.shared.f32 	%f10, [%r7+-8];
	add.f32 	%f11, %f9, %f10;
	ld.shared.f32 	%f12, [%r7];
	add.f32 	%f13, %f11, %f12;
	ld.shared.f32 	%f14, [%r7+4];
	add.f32 	%f15, %f13, %f14;
	ld.shared.f32 	%f16, [%r7+8];
	add.f32 	%f17, %f15, %f16;
	ld.shared.f32 	%f18, [%r7+16];
	add.f32 	%f19, %f17, %f18;
	ld.shared.f32 	%f20, [%r7+20];
	add.f32 	%f21, %f19, %f20;
	ld.shared.f32 	%f22, [%r7+24];
	add.f32 	%f23, %f21, %f22;
	add.u64 	%rd21, %SP, 0;
	add.u64 	%rd22, %SPL, 0;
	cvta.to.global.u64 	%rd23, %rd4;
	cvt.f64.f32 	%fd1, %f23;
	st.local.v2.u32 	[%rd22], {%r4, %r2};
	st.local.f64 	[%rd22+8], %fd1;
	mov.u64 	%rd24, $str;
	cvta.global.u64 	%rd25, %rd24;
	{ // callseq 0, 0
	.param .b64 param0;
	st.param.b64 	[param0], %rd25;
	.param .b64 param1;
	st.param.b64 	[param1], %rd21;
	.param .b32 retval0;
	call.uni (retval0), 
	vprintf, 
	(
	param0, 
	param1
	);
	ld.param.b32 	%r24, [retval0];
	} // callseq 0
	add.s64 	%rd27, %rd23, %rd6;
	ld.global.u64 	%rd28, [%rd27];
	add.s64 	%rd30, %rd28, %rd7;
	st.f32 	[%rd30], %f23;
	mov.u64 	%rd31, $str$1;
	cvta.global.u64 	%rd32, %rd31;
	{ // callseq 1, 0
	.param .b64 param0;
	st.param.b64 	[param0], %rd32;
	.param .b64 param1;
	st.param.b64 	[param1], 0;
	.param .b32 retval0;
	call.uni (retval0), 
	vprintf, 
	(
	param0, 
	param1
	);
	ld.param.b32 	%r26, [retval0];
	} // callseq 1
	ret;

}


// ===== COMPILED SASS (sm_100) =====

	.target	sm_100

	.elftype	@"ET_EXEC"


//--------------------- .note.nv.tkinfo           --------------------------
	.section	.note.nv.tkinfo,"",@"SHT_NOTE"
	.sectionflags	@"SHF_NOTE_NV_TKINFO"
	.tkinfo
        /*0018*/ 	.word	0x00000002
        /*0030*/ 	.string	""
        /*0030*/ 	.string	"ptxas"
        /*0030*/ 	.string	"Cuda compilation tools, release 13.0, V13.0.88"
        /*0030*/ 	.string	"Build cuda_13.0.r13.0/compiler.36424714_0"
        /*0030*/ 	.string	"-arch sm_100 -m 64 "



//--------------------- .note.nv.cuinfo           --------------------------
	.section	.note.nv.cuinfo,"",@"SHT_NOTE"
	.sectionflags	@"SHF_NOTE_NV_CUINFO"
        /*0018*/ 	.short	0x0002
        /*001a*/ 	.short	0x0064
        /*001c*/ 	.short	0x0082
	.zero		2


//--------------------- .nv.info                  --------------------------
	.section	.nv.info,"",@"SHT_CUDA_INFO"
	.align	4


	//----- nvinfo : EIATTR_REGCOUNT
	.align		4
        /*0000*/ 	.byte	0x04, 0x2f
        /*0002*/ 	.short	(.L_3 - .L_2)
	.align		4
.L_2:
        /*0004*/ 	.word	index@(_Z15MatrixMulKernelPPfS0_S0_)
        /*0008*/ 	.word	0x00000020


	//----- nvinfo : EIATTR_FRAME_SIZE
	.align		4
.L_3:
        /*000c*/ 	.byte	0x04, 0x11
        /*000e*/ 	.short	(.L_5 - .L_4)
	.align		4
.L_4:
        /*0010*/ 	.word	index@(_Z15MatrixMulKernelPPfS0_S0_)
        /*0014*/ 	.word	0x00000000


	//----- nvinfo : EIATTR_REGCOUNT
	.align		4
.L_5:
        /*0018*/ 	.byte	0x04, 0x2f
        /*001a*/ 	.short	(.L_7 - .L_6)
	.align		4
.L_6:
        /*001c*/ 	.word	index@(_Z16MatrixMulKernel2PPfS0_S0_)
        /*0020*/ 	.word	0x0000001a


	//----- nvinfo : EIATTR_FRAME_SIZE
	.align		4
.L_7:
        /*0024*/ 	.byte	0x04, 0x11
        /*0026*/ 	.short	(.L_9 - .L_8)
	.align		4
.L_8:
        /*0028*/ 	.word	index@(_Z16MatrixMulKernel2PPfS0_S0_)
        /*002c*/ 	.word	0x00000000


	//----- nvinfo : EIATTR_REGCOUNT
	.align		4
.L_9:
        /*0030*/ 	.byte	0x04, 0x2f
        /*0032*/ 	.short	(.L_11 - .L_10)
	.align		4
.L_10:
        /*0034*/ 	.word	index@(_Z11convolutionPPfS0_S0_)
        /*0038*/ 	.word	0x00000018


	//----- nvinfo : EIATTR_FRAME_SIZE
	.align		4
.L_11:
        /*003c*/ 	.byte	0x04, 0x11
        /*003e*/ 	.short	(.L_13 - .L_12)
	.align		4
.L_12:
        /*0040*/ 	.word	index@(_Z11convolutionPPfS0_S0_)
        /*0044*/ 	.word	0x00000010


	//----- nvinfo : EIATTR_MIN_STACK_SIZE
	.align		4
.L_13:
        /*0048*/ 	.byte	0x04, 0x12
        /*004a*/ 	.short	(.L_15 - .L_14)
	.align		4
.L_14:
        /*004c*/ 	.word	index@(_Z11convolutionPPfS0_S0_)
        /*0050*/ 	.word	0x00000010


	//----- nvinfo : EIATTR_MIN_STACK_SIZE
	.align		4
.L_15:
        /*0054*/ 	.byte	0x04, 0x12
        /*0056*/ 	.short	(.L_17 - .L_16)
	.align		4
.L_16:
        /*0058*/ 	.word	index@(_Z16MatrixMulKernel2PPfS0_S0_)
        /*005c*/ 	.word	0x00000000


	//----- nvinfo : EIATTR_MIN_STACK_SIZE
	.align		4
.L_17:
        /*0060*/ 	.byte	0x04, 0x12
        /*0062*/ 	.short	(.L_19 - .L_18)
	.align		4
.L_18:
        /*0064*/ 	.word	index@(_Z15MatrixMulKernelPPfS0_S0_)
        /*0068*/ 	.word	0x00000000
.L_19:


//--------------------- .nv.compat                --------------------------
	.section	.nv.compat,"",@"SHT_CUDA_COMPAT_INFO"
	.align	4
        /*0000*/ 	.byte	0x02, 0x09, 0x00, 0x00, 0x02, 0x02, 0x01, 0x00, 0x02, 0x05, 0x05, 0x00, 0x03, 0x07, 0x01, 0x01
        /*0010*/ 	.byte	0x02, 0x03, 0x00, 0x00, 0x02, 0x06, 0x01, 0x00, 0x04, 0x0b, 0x08, 0x00, 0x09, 0x00, 0x00, 0x00
        /*0020*/ 	.byte	0x00, 0x00, 0x00, 0x00


//--------------------- .nv.info._Z11convolutionPPfS0_S0_ --------------------------
	.section	.nv.info._Z11convolutionPPfS0_S0_,"",@"SHT_CUDA_INFO"
	.sectionflags	@""
	.align	4


	//----- nvinfo : EIATTR_CUDA_API_VERSION
	.align		4
        /*0000*/ 	.byte	0x04, 0x37
        /*0002*/ 	.short	(.L_21 - .L_20)
.L_20:
        /*0004*/ 	.word	0x00000082


	//----- nvinfo : EIATTR_KPARAM_INFO
	.align		4
.L_21:
        /*0008*/ 	.byte	0x04, 0x17
        /*000a*/ 	.short	(.L_23 - .L_22)
.L_22:
        /*000c*/ 	.word	0x00000000
        /*0010*/ 	.short	0x0002
        /*0012*/ 	.short	0x0010
        /*0014*/ 	.byte	0x00, 0xf5, 0x21, 0x00


	//----- nvinfo : EIATTR_KPARAM_INFO
	.align		4
.L_23:
        /*0018*/ 	.byte	0x04, 0x17
        /*001a*/ 	.short	(.L_25 - .L_24)
.L_24:
        /*001c*/ 	.word	0x00000000
        /*0020*/ 	.short	0x0001
        /*0022*/ 	.short	0x0008
        /*0024*/ 	.byte	0x00, 0xf5, 0x21, 0x00


	//----- nvinfo : EIATTR_KPARAM_INFO
	.align		4
.L_25:
        /*0028*/ 	.byte	0x04, 0x17
        /*002a*/ 	.short	(.L_27 - .L_26)
.L_26:
        /*002c*/ 	.word	0x00000000
        /*0030*/ 	.short	0x0000
        /*0032*/ 	.short	0x0000
        /*0034*/ 	.byte	0x00, 0xf5, 0x21, 0x00


	//----- nvinfo : EIATTR_SPARSE_MMA_MASK
	.align		4
.L_27:
        /*0038*/ 	.byte	0x03, 0x50
        /*003a*/ 	.short	0x0000


	//----- nvinfo : EIATTR_MAXREG_COUNT
	.align		4
        /*003c*/ 	.byte	0x03, 0x1b
        /*003e*/ 	.short	0x00ff


	//----- nvinfo : EIATTR_NUM_BARRIERS
	.align		4
        /*0040*/ 	.byte	0x02, 0x4c
        /*0042*/ 	.byte	0x01
	.zero		1


	//----- nvinfo : EIATTR_EXTERNS
	.align		4
        /*0044*/ 	.byte	0x04, 0x0f
        /*0046*/ 	.short	(.L_29 - .L_28)


	//   ....[0]....
	.align		4
.L_28:
        /*0048*/ 	.word	index@(vprintf)


	//----- nvinfo : EIATTR_MERCURY_ISA_VERSION
	.align		4
.L_29:
        /*004c*/ 	.byte	0x03, 0x5f
        /*004e*/ 	.short	0x0101


	//----- nvinfo : EIATTR_VRC_CTA_INIT_COUNT
	.align		4
        /*0050*/ 	.byte	0x02, 0x4a
	.zero		1
	.zero		1


	//----- nvinfo : EIATTR_SYSCALL_OFFSETS
	.align		4
        /*0054*/ 	.byte	0x04, 0x46
        /*0056*/ 	.short	(.L_31 - .L_30)


	//   ....[0]....
.L_30:
        /*0058*/ 	.word	0x00000640


	//   ....[1]....
        /*005c*/ 	.word	0x00000700


	//----- nvinfo : EIATTR_EXIT_INSTR_OFFSETS
	.align		4
.L_31:
        /*0060*/ 	.byte	0x04, 0x1c
        /*0062*/ 	.short	(.L_33 - .L_32)


	//   ....[0]....
.L_32:
        /*0064*/ 	.word	0x00000710


	//----- nvinfo : EIATTR_CRS_STACK_SIZE
	.align		4
.L_33:
        /*0068*/ 	.byte	0x04, 0x1e
        /*006a*/ 	.short	(.L_35 - .L_34)
.L_34:
        /*006c*/ 	.word	0x00000000


	//----- nvinfo : EIATTR_CBANK_PARAM_SIZE
	.align		4
.L_35:
        /*0070*/ 	.byte	0x03, 0x19
        /*0072*/ 	.short	0x0018


	//----- nvinfo : EIATTR_PARAM_CBANK
	.align		4
        /*0074*/ 	.byte	0x04, 0x0a
        /*0076*/ 	.short	(.L_37 - .L_36)
	.align		4
.L_36:
        /*0078*/ 	.word	index@(.nv.constant0._Z11convolutionPPfS0_S0_)
        /*007c*/ 	.short	0x0380
        /*007e*/ 	.short	0x0018


	//----- nvinfo : EIATTR_SW_WAR
	.align		4
.L_37:
        /*0080*/ 	.byte	0x04, 0x36
        /*0082*/ 	.short	(.L_39 - .L_38)
.L_38:
        /*0084*/ 	.word	0x00000008
.L_39:


//--------------------- .nv.info._Z16MatrixMulKernel2PPfS0_S0_ --------------------------
	.section	.nv.info._Z16MatrixMulKernel2PPfS0_S0_,"",@"SHT_CUDA_INFO"
	.sectionflags	@""
	.align	4


	//----- nvinfo : EIATTR_CUDA_API_VERSION
	.align		4
        /*0000*/ 	.byte	0x04, 0x37
        /*0002*/ 	.short	(.L_41 - .L_40)
.L_40:
        /*0004*/ 	.word	0x00000082


	//----- nvinfo : EIATTR_KPARAM_INFO
	.align		4
.L_41:
        /*0008*/ 	.byte	0x04, 0x17
        /*000a*/ 	.short	(.L_43 - .L_42)
.L_42:
        /*000c*/ 	.word	0x00000000
        /*0010*/ 	.short	0x0002
        /*0012*/ 	.short	0x0010
        /*0014*/ 	.byte	0x00, 0xf5, 0x21, 0x00


	//----- nvinfo : EIATTR_KPARAM_INFO
	.align		4
.L_43:
        /*0018*/ 	.byte	0x04, 0x17
        /*001a*/ 	.short	(.L_45 - .L_44)
.L_44:
        /*001c*/ 	.word	0x00000000
        /*0020*/ 	.short	0x0001
        /*0022*/ 	.short	0x0008
        /*0024*/ 	.byte	0x00, 0xf5, 0x21, 0x00


	//----- nvinfo : EIATTR_KPARAM_INFO
	.align		4
.L_45:
        /*0028*/ 	.byte	0x04, 0x17
        /*002a*/ 	.short	(.L_47 - .L_46)
.L_46:
        /*002c*/ 	.word	0x00000000
        /*0030*/ 	.short	0x0000
        /*0032*/ 	.short	0x0000
        /*0034*/ 	.byte	0x00, 0xf5, 0x21, 0x00


	//----- nvinfo : EIATTR_SPARSE_MMA_MASK
	.align		4
.L_47:
        /*0038*/ 	.byte	0x03, 0x50
        /*003a*/ 	.short	0x0000


	//----- nvinfo : EIATTR_MAXREG_COUNT
	.align		4
        /*003c*/ 	.byte	0x03, 0x1b
        /*003e*/ 	.short	0x00ff


	//----- nvinfo : EIATTR_NUM_BARRIERS
	.align		4
        /*0040*/ 	.byte	0x02, 0x4c
        /*0042*/ 	.byte	0x01
	.zero		1


	//----- nvinfo : EIATTR_MERCURY_ISA_VERSION
	.align		4
        /*0044*/ 	.byte	0x03, 0x5f
        /*0046*/ 	.short	0x0101


	//----- nvinfo : EIATTR_VRC_CTA_INIT_COUNT
	.align		4
        /*0048*/ 	.byte	0x02, 0x4a
	.zero		1
	.zero		1


	//----- nvinfo : EIATTR_EXIT_INSTR_OFFSETS
	.align		4
        /*004c*/ 	.byte	0x04, 0x1c
        /*004e*/ 	.short	(.L_49 - .L_48)


	//   ....[0]....
.L_48:
        /*0050*/ 	.word	0x00000bf0


	//   ....[1]....
        /*0054*/ 	.word	0x00000c60


	//----- nvinfo : EIATTR_CBANK_PARAM_SIZE
	.align		4
.L_49:
        /*0058*/ 	.byte	0x03, 0x19
        /*005a*/ 	.short	0x0018


	//----- nvinfo : EIATTR_PARAM_CBANK
	.align		4
        /*005c*/ 	.byte	0x04, 0x0a
        /*005e*/ 	.short	(.L_51 - .L_50)
	.align		4
.L_50:
        /*0060*/ 	.word	index@(.nv.constant0._Z16MatrixMulKernel2PPfS0_S0_)
        /*0064*/ 	.short	0x0380
        /*0066*/ 	.short	0x0018


	//----- nvinfo : EIATTR_SW_WAR
	.align		4
.L_51:
        /*0068*/ 	.byte	0x04, 0x36
        /*006a*/ 	.short	(.L_53 - .L_52)
.L_52:
        /*006c*/ 	.word	0x00000008
.L_53:


//--------------------- .nv.info._Z15MatrixMulKernelPPfS0_S0_ --------------------------
	.section	.nv.info._Z15MatrixMulKernelPPfS0_S0_,"",@"SHT_CUDA_INFO"
	.sectionflags	@""
	.align	4


	//----- nvinfo : EIATTR_CUDA_API_VERSION
	.align		4
        /*0000*/ 	.byte	0x04, 0x37
        /*0002*/ 	.short	(.L_55 - .L_54)
.L_54:
        /*0004*/ 	.word	0x00000082


	//----- nvinfo : EIATTR_KPARAM_INFO
	.align		4
.L_55:
        /*0008*/ 	.byte	0x04, 0x17
        /*000a*/ 	.short	(.L_57 - .L_56)
.L_56:
        /*000c*/ 	.word	0x00000000
        /*0010*/ 	.short	0x0002
        /*0012*/ 	.short	0x0010
        /*0014*/ 	.byte	0x00, 0xf5, 0x21, 0x00


	//----- nvinfo : EIATTR_KPARAM_INFO
	.align		4
.L_57:
        /*0018*/ 	.byte	0x04, 0x17
        /*001a*/ 	.short	(.L_59 - .L_58)
.L_58:
        /*001c*/ 	.word	0x00000000
        /*0020*/ 	.short	0x0001
        /*0022*/ 	.short	0x0008
        /*0024*/ 	.byte	0x00, 0xf5, 0x21, 0x00


	//----- nvinfo : EIATTR_KPARAM_INFO
	.align		4
.L_59:
        /*0028*/ 	.byte	0x04, 0x17
        /*002a*/ 	.short	(.L_61 - .L_60)
.L_60:
        /*002c*/ 	.word	0x00000000
        /*0030*/ 	.short	0x0000
        /*0032*/ 	.short	0x0000
        /*0034*/ 	.byte	0x00, 0xf5, 0x21, 0x00


	//----- nvinfo : EIATTR_SPARSE_MMA_MASK
	.align		4
.L_61:
        /*0038*/ 	.byte	0x03, 0x50
        /*003a*/ 	.short	0x0000


	//----- nvinfo : EIATTR_MAXREG_COUNT
	.align		4
        /*003c*/ 	.byte	0x03, 0x1b
        /*003e*/ 	.short	0x00ff


	//----- nvinfo : EIATTR_MERCURY_ISA_VERSION
	.align		4
        /*0040*/ 	.byte	0x03, 0x5f
        /*0042*/ 	.short	0x0101


	//----- nvinfo : EIATTR_VRC_CTA_INIT_COUNT
	.align		4
        /*0044*/ 	.byte	0x02, 0x4a
	.zero		1
	.zero		1


	//----- nvinfo : EIATTR_EXIT_INSTR_OFFSETS
	.align		4
        /*0048*/ 	.byte	0x04, 0x1c
        /*004a*/ 	.short	(.L_63 - .L_62)


	//   ....[0]....
.L_62:
        /*004c*/ 	.word	0x000000b0


	//   ....[1]....
        /*0050*/ 	.word	0x000005c0


	//----- nvinfo : EIATTR_CBANK_PARAM_SIZE
	.align		4
.L_63:
        /*0054*/ 	.byte	0x03, 0x19
        /*0056*/ 	.short	0x0018


	//----- nvinfo : EIATTR_PARAM_CBANK
	.align		4
        /*0058*/ 	.byte	0x04, 0x0a
        /*005a*/ 	.short	(.L_65 - .L_64)
	.align		4
.L_64:
        /*005c*/ 	.word	index@(.nv.constant0._Z15MatrixMulKernelPPfS0_S0_)
        /*0060*/ 	.short	0x0380
        /*0062*/ 	.short	0x0018


	//----- nvinfo : EIATTR_SW_WAR
	.align		4
.L_65:
        /*0064*/ 	.byte	0x04, 0x36
        /*0066*/ 	.short	(.L_67 - .L_66)
.L_66:
        /*0068*/ 	.word	0x00000008
.L_67:


//--------------------- .nv.callgraph             --------------------------
	.section	.nv.callgraph,"",@"SHT_CUDA_CALLGRAPH"
	.align	4
	.sectionentsize	8
	.align		4
        /*0000*/ 	.word	0x00000000
	.align		4
        /*0004*/ 	.word	0xffffffff
	.align		4
        /*0008*/ 	.word	index@(_Z11convolutionPPfS0_S0_)
	.align		4
        /*000c*/ 	.word	index@(vprintf)
	.align		4
        /*0010*/ 	.word	0x00000000
	.align		4
        /*0014*/ 	.word	0xfffffffe
	.align		4
        /*0018*/ 	.word	0x00000000
	.align		4
        /*001c*/ 	.word	0xfffffffd
	.align		4
        /*0020*/ 	.word	0x00000000
	.align		4
        /*0024*/ 	.word	0xfffffffc


//--------------------- .nv.constant4             --------------------------
	.section	.nv.constant4,"a",@progbits
	.align	8
	.align		8
.nv.constant4:
        /*0000*/ 	.dword	vprintf
	.align		8
        /*0008*/ 	.dword	$str
	.align		8
        /*0010*/ 	.dword	$str$1


//--------------------- .text._Z11convolutionPPfS0_S0_ --------------------------
	.section	.text._Z11convolutionPPfS0_S0_,"ax",@progbits
	.align	128
        .global         _Z11convolutionPPfS0_S0_
        .type           _Z11convolutionPPfS0_S0_,@function
        .size           _Z11convolutionPPfS0_S0_,(.L_x_15 - _Z11convolutionPPfS0_S0_)
        .other          _Z11convolutionPPfS0_S0_,@"STO_CUDA_ENTRY STV_DEFAULT"
_Z11convolutionPPfS0_S0_:
.text._Z11convolutionPPfS0_S0_:
[----:B------:R-:W0:Y:S01]  /*0000*/  LDC R1, c[0x0][0x37c] ;  /* 0x0000df00ff017b82 */ /* 0x000e220000000800 */
[----:B------:R-:W1:Y:S07]  /*0010*/  S2R R14, SR_TID.Y ;  /* 0x00000000000e7919 */ /* 0x000e6e0000002200 */
[----:B------:R-:W2:Y:S01]  /*0020*/  LDC.64 R4, c[0x0][0x380] ;  /* 0x0000e000ff047b82 */ /* 0x000ea20000000a00 */
[----:B------:R-:W3:Y:S01]  /*0030*/  LDCU.64 UR36, c[0x0][0x358] ;  /* 0x00006b00ff2477ac */ /* 0x000ee20008000a00 */
[----:B0-----:R-:W-:Y:S01]  /*0040*/  IADD3 R1, PT, PT, R1, -0x10, RZ ;  /* 0xfffffff001017810 */ /* 0x001fe20007ffe0ff */
[----:B------:R-:W1:Y:S02]  /*0050*/  S2R R3, SR_CTAID.Y ;  /* 0x0000000000037919 */ /* 0x000e640000002600 */
[----:B-1----:R-:W-:-:S05]  /*0060*/  LEA R16, R3, R14, 0x1 ;  /* 0x0000000e03107211 */ /* 0x002fca00078e08ff */
[----:B--2---:R-:W-:-:S05]  /*0070*/  IMAD.WIDE.U32 R2, R16, 0x8, R4 ;  /* 0x0000000810027825 */ /* 0x004fca00078e0004 */
[----:B---3--:R-:W2:Y:S01]  /*0080*/  LDG.E.64 R8, desc[UR36][R2.64] ;  /* 0x0000002402087981 */ /* 0x008ea2000c1e1b00 */
[----:B------:R-:W0:Y:S01]  /*0090*/  S2R R13, SR_TID.X ;  /* 0x00000000000d7919 */ /* 0x000e220000002100 */
[----:B------:R-:W0:Y:S02]  /*00a0*/  S2R R0, SR_CTAID.X ;  /* 0x0000000000007919 */ /* 0x000e240000002500 */
[----:B0-----:R-:W-:-:S04]  /*00b0*/  IMAD R17, R0, 0x2, R13 ;  /* 0x0000000200117824 */ /* 0x001fc800078e020d */
[----:B--2---:R-:W-:-:S06]  /*00c0*/  IMAD.WIDE R10, R17, 0x4, R8 ;  /* 0x00000004110a7825 */ /* 0x004fcc00078e0208 */
[----:B------:R-:W2:Y:S01]  /*00d0*/  LD.E R11, desc[UR36][R10.64] ;  /* 0x000000240a0b7980 */ /* 0x000ea2000c101900 */
[----:B------:R-:W0:Y:S01]  /*00e0*/  S2UR UR5, SR_CgaCtaId ;  /* 0x00000000000579c3 */ /* 0x000e220000008800 */
[----:B------:R-:W-:Y:S01]  /*00f0*/  UMOV UR4, 0x400 ;  /* 0x0000040000047882 */ /* 0x000fe20000000000 */
[----:B------:R-:W1:Y:S01]  /*0100*/  LDCU UR6, c[0x0][0x2fc] ;  /* 0x00005f80ff0677ac */ /* 0x000e620008000800 */
[----:B------:R-:W-:Y:S01]  /*0110*/  ISETP.NE.AND P0, PT, R13, RZ, PT ;  /* 0x000000ff0d00720c */ /* 0x000fe20003f05270 */
[----:B------:R-:W-:Y:S01]  /*0120*/  BSSY.RECONVERGENT B0, `(.L_x_0) ;  /* 0x000001a000007945 */ /* 0x000fe20003800200 */
[----:B0-----:R-:W-:Y:S01]  /*0130*/  ULEA UR4, UR5, UR4, 0x18 ;  /* 0x0000000405047291 */ /* 0x001fe2000f8ec0ff */
[----:B------:R-:W0:Y:S05]  /*0140*/  LDCU UR5, c[0x0][0x2f8] ;  /* 0x00005f00ff0577ac */ /* 0x000e2a0008000800 */
[----:B------:R-:W-:-:S04]  /*0150*/  LEA R12, R14, UR4, 0x4 ;  /* 0x000000040e0c7c11 */ /* 0x000fc8000f8e20ff */
[----:B------:R-:W-:Y:S02]  /*0160*/  LEA R0, R13, R12, 0x2 ;  /* 0x0000000c0d007211 */ /* 0x000fe400078e10ff */
[----:B0-----:R-:W-:-:S04]  /*0170*/  IADD3 R6, P1, PT, R1, UR5, RZ ;  /* 0x0000000501067c10 */ /* 0x001fc8000ff3e0ff */
[----:B-1----:R-:W-:Y:S01]  /*0180*/  IADD3.X R7, PT, PT, RZ, UR6, RZ, P1, !PT ;  /* 0x00000006ff077c10 */ /* 0x002fe20008ffe4ff */
[----:B--2---:R0:W-:Y:S01]  /*0190*/  STS [R0+0x14], R11 ;  /* 0x0000140b00007388 */ /* 0x0041e20000000800 */
[----:B------:R-:W-:Y:S07]  /*01a0*/  @P0 BRA `(.L_x_1) ;  /* 0x0000000000440947 */ /* 0x000fee0003800000 */
[----:B------:R-:W-:Y:S01]  /*01b0*/  ISETP.GT.AND P0, PT, R17, RZ, PT ;  /* 0x000000ff1100720c */ /* 0x000fe20003f04270 */
[----:B------:R-:W-:-:S12]  /*01c0*/  BSSY.RELIABLE B1, `(.L_x_2) ;  /* 0x000000a000017945 */ /* 0x000fd80003800100 */
[----:B------:R1:W-:Y:S01]  /*01d0*/  @!P0 STS [R12+0x10], RZ ;  /* 0x000010ff0c008388 */ /* 0x0003e20000000800 */
[----:B------:R-:W-:Y:S05]  /*01e0*/  @!P0 BRA `(.L_x_3) ;  /* 0x00000000001c8947 */ /* 0x000fea0003800000 */
[----:B0-----:R-:W-:-:S04]  /*01f0*/  VIADD R11, R17, 0xffffffff ;  /* 0xffffffff110b7836 */ /* 0x001fc80000000000 */
[----:B------:R-:W-:-:S06]  /*0200*/  IMAD.WIDE.U32 R10, R11, 0x4, R8 ;  /* 0x000000040b0a7825 */ /* 0x000fcc00078e0008 */
[----:B------:R-:W2:Y:S01]  /*0210*/  LD.E R11, desc[UR36][R10.64] ;  /* 0x000000240a0b7980 */ /* 0x000ea2000c101900 */
[----:B------:R-:W-:-:S13]  /*0220*/  ISETP.GT.U32.AND P0, PT, R17, 0xb, PT ;  /* 0x0000000b1100780c */ /* 0x000fda0003f04070 */
[----:B------:R-:W-:Y:S05]  /*0230*/  @P0 BREAK.RELIABLE B1 ;  /* 0x0000000000010942 */ /* 0x000fea0003800100 */
[----:B--2---:R2:W-:Y:S01]  /*0240*/  STS [R12+0x10], R11 ;  /* 0x0000100b0c007388 */ /* 0x0045e20000000800 */
[----:B------:R-:W-:Y:S05]  /*0250*/  @P0 BRA `(.L_x_4) ;  /* 0x00000000000c0947 */ /* 0x000fea0003800000 */
.L_x_3:
[----:B------:R-:W-:Y:S05]  /*0260*/  BSYNC.RELIABLE B1 ;  /* 0x0000000000017941 */ /* 0x000fea0003800100 */
.L_x_2:
[----:B------:R4:W-:Y:S01]  /*0270*/  STS [R12+0x1c], RZ ;  /* 0x00001cff0c007388 */ /* 0x0009e20000000800 */
[----:B------:R-:W-:Y:S05]  /*0280*/  BRA `(.L_x_1) ;  /* 0x00000000000c7947 */ /* 0x000fea0003800000 */
.L_x_4:
[----:B------:R-:W-:-:S06]  /*0290*/  IMAD.WIDE.U32 R8, R17, 0x4, R8 ;  /* 0x0000000411087825 */ /* 0x000fcc00078e0008 */
[----:B------:R-:W3:Y:S04]  /*02a0*/  LD.E R9, desc[UR36][R8.64+0x8] ;  /* 0x0000082408097980 */ /* 0x000ee8000c101900 */
[----:B---3--:R3:W-:Y:S02]  /*02b0*/  STS [R12+0x1c], R9 ;  /* 0x00001c090c007388 */ /* 0x0087e40000000800 */
.L_x_1:
[----:B------:R-:W-:Y:S05]  /*02c0*/  BSYNC.RECONVERGENT B0 ;  /* 0x0000000000007941 */ /* 0x000fea0003800200 */
.L_x_0:
[----:B------:R-:W-:Y:S05]  /*02d0*/  WARPSYNC.ALL ;  /* 0x0000000000007948 */ /* 0x000fea0003800000 */
[----:B------:R-:W-:Y:S01]  /*02e0*/  ISETP.NE.AND P0, PT, R14, RZ, PT ;  /* 0x000000ff0e00720c */ /* 0x000fe20003f05270 */
[----:B------:R-:W-:-:S12]  /*02f0*/  BSSY.RECONVERGENT B0, `(.L_x_5) ;  /* 0x0000017000007945 */ /* 0x000fd80003800200 */
[----:B------:R-:W-:Y:S05]  /*0300*/  @P0 BRA `(.L_x_6) ;  /* 0x0000000000540947 */ /* 0x000fea0003800000 */
[----:B------:R-:W-:Y:S01]  /*0310*/  ISETP.NE.AND P0, PT, R16, RZ, PT ;  /* 0x000000ff1000720c */ /* 0x000fe20003f05270 */
[----:B------:R-:W-:Y:S01]  /*0320*/  BSSY.RELIABLE B1, `(.L_x_7) ;  /* 0x000000d000017945 */ /* 0x000fe20003800100 */
[----:B------:R-:W-:-:S11]  /*0330*/  LEA R10, R13, UR4, 0x2 ;  /* 0x000000040d0a7c11 */ /* 0x000fd6000f8e10ff */
[----:B------:R0:W-:Y:S01]  /*0340*/  @!P0 STS [R10+0x4], RZ ;  /* 0x000004ff0a008388 */ /* 0x0001e20000000800 */
[----:B------:R-:W-:Y:S05]  /*0350*/  @!P0 BRA `(.L_x_8) ;  /* 0x0000000000248947 */ /* 0x000fea0003800000 */
[----:B---3--:R-:W-:-:S05]  /*0360*/  IADD3 R9, PT, PT, R16, -0x1, RZ ;  /* 0xffffffff10097810 */ /* 0x008fca0007ffe0ff */
[----:B------:R-:W-:-:S06]  /*0370*/  IMAD.WIDE.U32 R4, R9, 0x8, R4 ;  /* 0x0000000809047825 */ /* 0x000fcc00078e0004 */
[----:B------:R-:W3:Y:S02]  /*0380*/  LDG.E.64 R4, desc[UR36][R4.64] ;  /* 0x0000002404047981 */ /* 0x000ee4000c1e1b00 */
[----:B---3--:R-:W-:-:S06]  /*0390*/  IMAD.WIDE R8, R17, 0x4, R4 ;  /* 0x0000000411087825 */ /* 0x008fcc00078e0204 */
[----:B------:R-:W3:Y:S01]  /*03a0*/  LD.E R9, desc[UR36][R8.64] ;  /* 0x0000002408097980 */ /* 0x000ee2000c101900 */
[----:B------:R-:W-:-:S13]  /*03b0*/  ISETP.GT.U32.AND P0, PT, R16, 0xb, PT ;  /* 0x0000000b1000780c */ /* 0x000fda0003f04070 */
[----:B------:R-:W-:Y:S05]  /*03c0*/  @P0 BREAK.RELIABLE B1 ;  /* 0x0000000000010942 */ /* 0x000fea0003800100 */
[----:B---3--:R3:W-:Y:S01]  /*03d0*/  STS [R10+0x4], R9 ;  /* 0x000004090a007388 */ /* 0x0087e20000000800 */
[----:B------:R-:W-:Y:S05]  /*03e0*/  @P0 BRA `(.L_x_9) ;  /* 0x00000000000c0947 */ /* 0x000fea0003800000 */
.L_x_8:
[----:B------:R-:W-:Y:S05]  /*03f0*/  BSYNC.RELIABLE B1 ;  /* 0x0000000000017941 */ /* 0x000fea0003800100 */
.L_x_7:
[----:B------:R0:W-:Y:S01]  /*0400*/  STS [R10+0x34], RZ ;  /* 0x000034ff0a007388 */ /* 0x0001e20000000800 */
[----:B------:R-:W-:Y:S05]  /*0410*/  BRA `(.L_x_6) ;  /* 0x0000000000107947 */ /* 0x000fea0003800000 */
.L_x_9:
[----:B------:R-:W5:Y:S02]  /*0420*/  LDG.E.64 R2, desc[UR36][R2.64+0x10] ;  /* 0x0000102402027981 */ /* 0x000f64000c1e1b00 */
[----:B-----5:R-:W-:-:S06]  /*0430*/  IMAD.WIDE R4, R17, 0x4, R2 ;  /* 0x0000000411047825 */ /* 0x020fcc00078e0202 */
[----:B------:R-:W5:Y:S04]  /*0440*/  LD.E R5, desc[UR36][R4.64] ;  /* 0x0000002404057980 */ /* 0x000f68000c101900 */
[----:B-----5:R0:W-:Y:S02]  /*0450*/  STS [R10+0x34], R5 ;  /* 0x000034050a007388 */ /* 0x0201e40000000800 */
.L_x_6:
[----:B------:R-:W-:Y:S05]  /*0460*/  BSYNC.RECONVERGENT B0 ;  /* 0x0000000000007941 */ /* 0x000fea0003800200 */
.L_x_5:
[----:B------:R-:W-:Y:S05]  /*0470*/  WARPSYNC.ALL ;  /* 0x0000000000007948 */ /* 0x000fea0003800000 */
[----:B------:R-:W-:Y:S06]  /*0480*/  BAR.SYNC.DEFER_BLOCKING 0x0 ;  /* 0x0000000000007b1d */ /* 0x000fec0000010000 */
[----:B------:R-:W5:Y:S01]  /*0490*/  LDCU.64 UR4, c[0x4][0x8] ;  /* 0x01000100ff0477ac */ /* 0x000f620008000a00 */
[----:B------:R-:W-:Y:S04]  /*04a0*/  STL.64 [R1], R16 ;  /* 0x0000001001007387 */ /* 0x000fe80000100a00 */
[----:B------:R-:W1:Y:S01]  /*04b0*/  LDS R2, [R0] ;  /* 0x0000000000027984 */ /* 0x000e620000000800 */
[----:B-----5:R-:W-:-:S03]  /*04c0*/  MOV R4, UR4 ;  /* 0x0000000400047c02 */ /* 0x020fc60008000f00 */
[----:B------:R-:W5:Y:S04]  /*04d0*/  LDS R3, [R0+0x4] ;  /* 0x0000040000037984 */ /* 0x000f680000000800 */
[----:B0-----:R-:W0:Y:S04]  /*04e0*/  LDS R5, [R0+0x8] ;  /* 0x0000080000057984 */ /* 0x001e280000000800 */
[----:B---3--:R-:W3:Y:S04]  /*04f0*/  LDS R9, [R0+0x10] ;  /* 0x0000100000097984 */ /* 0x008ee80000000800 */
[----:B--2---:R-:W2:Y:S04]  /*0500*/  LDS R11, [R0+0x14] ;  /* 0x00001400000b7984 */ /* 0x004ea80000000800 */
[----:B------:R-:W4:Y:S04]  /*0510*/  LDS R13, [R0+0x18] ;  /* 0x00001800000d7984 */ /* 0x000f280000000800 */
[----:B------:R-:W4:Y:S04]  /*0520*/  LDS R15, [R0+0x20] ;  /* 0x00002000000f7984 */ /* 0x000f280000000800 */
[----:B------:R-:W4:Y:S04]  /*0530*/  LDS R19, [R0+0x24] ;  /* 0x0000240000137984 */ /* 0x000f280000000800 */
[----:B------:R-:W4:Y:S01]  /*0540*/  LDS R21, [R0+0x28] ;  /* 0x0000280000157984 */ /* 0x000f220000000800 */
[----:B-1----:R-:W-:-:S04]  /*0550*/  FADD R2, RZ, R2 ;  /* 0x00000002ff027221 */ /* 0x002fc80000000000 */
[----:B-----5:R-:W-:-:S04]  /*0560*/  FADD R2, R2, R3 ;  /* 0x0000000302027221 */ /* 0x020fc80000000000 */
[----:B0-----:R-:W-:Y:S01]  /*0570*/  FADD R2, R2, R5 ;  /* 0x0000000502027221 */ /* 0x001fe20000000000 */
[----:B------:R-:W-:-:S03]  /*0580*/  IMAD.U32 R5, RZ, RZ, UR5 ;  /* 0x00000005ff057e24 */ /* 0x000fc6000f8e00ff */
[----:B---3--:R-:W-:-:S04]  /*0590*/  FADD R2, R2, R9 ;  /* 0x0000000902027221 */ /* 0x008fc80000000000 */
[----:B--2---:R-:W-:-:S04]  /*05a0*/  FADD R2, R2, R11 ;  /* 0x0000000b02027221 */ /* 0x004fc80000000000 */
[----:B----4-:R-:W-:-:S04]  /*05b0*/  FADD R2, R2, R13 ;  /* 0x0000000d02027221 */ /* 0x010fc80000000000 */
[----:B------:R-:W-:-:S04]  /*05c0*/  FADD R2, R2, R15 ;  /* 0x0000000f02027221 */ /* 0x000fc80000000000 */
[----:B------:R-:W-:-:S04]  /*05d0*/  FADD R2, R2, R19 ;  /* 0x0000001302027221 */ /* 0x000fc80000000000 */
[----:B------:R-:W-:Y:S01]  /*05e0*/  FADD R18, R2, R21 ;  /* 0x0000001502127221 */ /* 0x000fe20000000000 */
[----:B------:R-:W-:-:S03]  /*05f0*/  MOV R2, 0x0 ;  /* 0x0000000000027802 */ /* 0x000fc60000000f00 */
[----:B------:R-:W0:Y:S01]  /*0600*/  F2F.F64.F32 R8, R18 ;  /* 0x0000001200087310 */ /* 0x000e220000201800 */
[----:B------:R1:W2:Y:S01]  /*0610*/  LDC.64 R10, c[0x4][R2] ;  /* 0x01000000020a7b82 */ /* 0x0002a20000000a00 */
[----:B0-----:R1:W-:Y:S02]  /*0620*/  STL.64 [R1+0x8], R8 ;  /* 0x0000080801007387 */ /* 0x0013e40000100a00 */
[----:B------:R-:W-:-:S07]  /*0630*/  LEPC R20, `(.L_x_10) ;  /* 0x000000001014794e */ /* 0x000fce0000000000 */
[----:B-12---:R-:W-:Y:S05]  /*0640*/  CALL.ABS.NOINC R10 ;  /* 0x000000000a007343 */ /* 0x006fea0003c00000 */
.L_x_10:
[----:B------:R-:W0:Y:S01]  /*0650*/  LDC.64 R8, c[0x0][0x388] ;  /* 0x0000e200ff087b82 */ /* 0x000e220000000a00 */
[----:B------:R-:W1:Y:S01]  /*0660*/  LDCU.64 UR4, c[0x4][0x10] ;  /* 0x01000200ff0477ac */ /* 0x000e620008000a00 */
[----:B0-----:R-:W-:-:S06]  /*0670*/  IMAD.WIDE.U32 R8, R16, 0x8, R8 ;  /* 0x0000000810087825 */ /* 0x001fcc00078e0008 */
[----:B------:R-:W2:Y:S01]  /*0680*/  LDG.E.64 R8, desc[UR36][R8.64] ;  /* 0x0000002408087981 */ /* 0x000ea2000c1e1b00 */
[----:B------:R-:W0:Y:S01]  /*0690*/  LDC.64 R2, c[0x4][R2] ;  /* 0x0100000002027b82 */ /* 0x000e220000000a00 */
[----:B-1----:R-:W-:Y:S02]  /*06a0*/  MOV R4, UR4 ;  /* 0x0000000400047c02 */ /* 0x002fe40008000f00 */
[----:B------:R-:W-:Y:S02]  /*06b0*/  CS2R R6, SRZ ;  /* 0x0000000000067805 */ /* 0x000fe4000001ff00 */
[----:B------:R-:W-:Y:S01]  /*06c0*/  MOV R5, UR5 ;  /* 0x0000000500057c02 */ /* 0x000fe20008000f00 */
[----:B--2---:R-:W-:-:S05]  /*06d0*/  IMAD.WIDE R10, R17, 0x4, R8 ;  /* 0x00000004110a7825 */ /* 0x004fca00078e0208 */
[----:B0-----:R1:W-:Y:S02]  /*06e0*/  ST.E desc[UR36][R10.64], R18 ;  /* 0x000000120a007985 */ /* 0x0013e4000c101924 */
[----:B------:R-:W-:-:S07]  /*06f0*/  LEPC R20, `(.L_x_11) ;  /* 0x000000001014794e */ /* 0x000fce0000000000 */
[----:B-1----:R-:W-:Y:S05]  /*0700*/  CALL.ABS.NOINC R2 ;  /* 0x0000000002007343 */ /* 0x002fea0003c00000 */
.L_x_11:
[----:B------:R-:W-:Y:S05]  /*0710*/  EXIT ;  /* 0x000000000000794d */ /* 0x000fea0003800000 */
.L_x_12:
[----:B------:R-:W-:-:S00]  /*0720*/  BRA `(.L_x_12) ;  /* 0xfffffffc00fc7947 */ /* 0x000fc0000383ffff */
[----:B------:R-:W-:-:S00]  /*0730*/  NOP ;  /* 0x0000000000007918 */ /* 0x000fc00000000000 */
        /* <DEDUP_REMOVED lines=12> */
.L_x_15:


//--------------------- .text._Z16MatrixMulKernel2PPfS0_S0_ --------------------------
	.section	.text._Z16MatrixMulKernel2PPfS0_S0_,"ax",@progbits
	.align	128
        .global         _Z16MatrixMulKernel2PPfS0_S0_
        .type           _Z16MatrixMulKernel2PPfS0_S0_,@function
        .size           _Z16MatrixMulKernel2PPfS0_S0_,(.L_x_16 - _Z16MatrixMulKernel2PPfS0_S0_)
        .other          _Z16MatrixMulKernel2PPfS0_S0_,@"STO_CUDA_ENTRY STV_DEFAULT"
_Z16MatrixMulKernel2PPfS0_S0_:
.text._Z16MatrixMulKernel2PPfS0_S0_:
[----:B------:R-:W-:Y:S01]  /*0000*/  LDC R1, c[0x0][0x37c] ;  /* 0x0000df00ff017b82 */ /* 0x000fe20000000800 */
[----:B------:R-:W0:Y:S07]  /*0010*/  S2R R12, SR_TID.Y ;  /* 0x00000000000c7919 */ /* 0x000e2e0000002200 */
[----:B------:R-:W1:Y:S01]  /*0020*/  S2UR UR6, SR_CgaCtaId ;  /* 0x00000000000679c3 */ /* 0x000e620000008800 */
[----:B------:R-:W-:Y:S01]  /*0030*/  UMOV UR4, 0x400 ;  /* 0x0000040000047882 */ /* 0x000fe20000000000 */
[----:B------:R-:W2:Y:S01]  /*0040*/  LDCU.64 UR8, c[0x0][0x358] ;  /* 0x00006b00ff0877ac */ /* 0x000ea20008000a00 */
[----:B------:R-:W3:Y:S01]  /*0050*/  S2R R7, SR_CTAID.Y ;  /* 0x0000000000077919 */ /* 0x000ee20000002600 */
[----:B------:R-:W-:Y:S01]  /*0060*/  UIADD3 UR5, UPT, UPT, UR4, 0x20, URZ ;  /* 0x0000002004057890 */ /* 0x000fe2000fffe0ff */
[----:B------:R-:W4:Y:S03]  /*0070*/  S2R R11, SR_TID.X ;  /* 0x00000000000b7919 */ /* 0x000f260000002100 */
[----:B------:R-:W5:Y:S01]  /*0080*/  LDC.64 R4, c[0x0][0x380] ;  /* 0x0000e000ff047b82 */ /* 0x000f620000000a00 */
[----:B------:R-:W2:Y:S07]  /*0090*/  S2R R6, SR_CTAID.X ;  /* 0x0000000000067919 */ /* 0x000eae0000002500 */
[----:B------:R-:W2:Y:S01]  /*00a0*/  LDC.64 R2, c[0x0][0x388] ;  /* 0x0000e200ff027b82 */ /* 0x000ea20000000a00 */
[----:B-1----:R-:W-:-:S02]  /*00b0*/  ULEA UR5, UR6, UR5, 0x18 ;  /* 0x0000000506057291 */ /* 0x002fc4000f8ec0ff */
[----:B------:R-:W-:Y:S02]  /*00c0*/  ULEA UR7, UR6, UR4, 0x18 ;  /* 0x0000000406077291 */ /* 0x000fe4000f8ec0ff */
[----:B------:R-:W-:Y:S02]  /*00d0*/  UIADD3 UR4, UPT, UPT, UR4, 0x10, URZ ;  /* 0x0000001004047890 */ /* 0x000fe4000fffe0ff */
[C---:B0-----:R-:W-:Y:S02]  /*00e0*/  LEA R10, R12.reuse, UR5, 0x3 ;  /* 0x000000050c0a7c11 */ /* 0x041fe4000f8e18ff */
[----:B------:R-:W-:Y:S01]  /*00f0*/  ULEA UR4, UR6, UR4, 0x18 ;  /* 0x0000000406047291 */ /* 0x000fe2000f8ec0ff */
[----:B------:R-:W-:Y:S02]  /*0100*/  LEA R8, R12, UR7, 0x3 ;  /* 0x000000070c087c11 */ /* 0x000fe4000f8e18ff */
[----:B---3--:R-:W-:-:S03]  /*0110*/  LEA R0, R7, R12, 0x1 ;  /* 0x0000000c07007211 */ /* 0x008fc600078e08ff */
[----:B------:R-:W-:Y:S02]  /*0120*/  LEA R14, R12, UR4, 0x3 ;  /* 0x000000040c0e7c11 */ /* 0x000fe4000f8e18ff */
[C---:B----4-:R-:W-:Y:S01]  /*0130*/  VIMNMX.U32 R7, PT, PT, R0.reuse, R11, !PT ;  /* 0x0000000b00077248 */ /* 0x050fe20007fe0000 */
[----:B-----5:R-:W-:Y:S01]  /*0140*/  IMAD.WIDE.U32 R4, R0, 0x8, R4 ;  /* 0x0000000800047825 */ /* 0x020fe200078e0004 */
[----:B------:R-:W-:Y:S02]  /*0150*/  LEA R9, R11, R8, 0x2 ;  /* 0x000000080b097211 */ /* 0x000fe400078e10ff */
[----:B------:R-:W-:Y:S01]  /*0160*/  ISETP.GT.U32.AND P2, PT, R7, 0xd, PT ;  /* 0x0000000d0700780c */ /* 0x000fe20003f44070 */
[----:B--2---:R-:W-:Y:S01]  /*0170*/  IMAD.WIDE.U32 R2, R12, 0x8, R2 ;  /* 0x000000080c027825 */ /* 0x004fe200078e0002 */
[C---:B------:R-:W-:Y:S02]  /*0180*/  LEA R7, R11.reuse, R10, 0x2 ;  /* 0x0000000a0b077211 */ /* 0x040fe400078e10ff */
[----:B------:R-:W-:-:S02]  /*0190*/  LEA R10, R11, R14, 0x2 ;  /* 0x0000000e0b0a7211 */ /* 0x000fc400078e10ff */
[----:B------:R-:W-:Y:S01]  /*01a0*/  LEA R6, R6, R11, 0x1 ;  /* 0x0000000b06067211 */ /* 0x000fe200078e08ff */
[----:B------:R-:W-:Y:S01]  /*01b0*/  STS [R7], RZ ;  /* 0x000000ff07007388 */ /* 0x000fe20000000800 */
[----:B------:R-:W-:Y:S02]  /*01c0*/  BAR.SYNC.DEFER_BLOCKING 0x0 ;  /* 0x0000000000007b1d */ /* 0x000fe40000010000 */
[----:B------:R-:W-:-:S04]  /*01d0*/  ISETP.GT.AND P0, PT, R6, 0xd, PT ;  /* 0x0000000d0600780c */ /* 0x000fc80003f04270 */
[----:B------:R-:W-:Y:S01]  /*01e0*/  ISETP.GT.U32.OR P1, PT, R12, 0xd, P0 ;  /* 0x0000000d0c00780c */ /* 0x000fe20000724470 */
[----:B------:R-:W-:Y:S04]  /*01f0*/  STS [R9], RZ ;  /* 0x000000ff09007388 */ /* 0x000fe80000000800 */
[----:B------:R-:W-:Y:S01]  /*0200*/  STS [R10], RZ ;  /* 0x000000ff0a007388 */ /* 0x000fe20000000800 */
[----:B------:R-:W-:Y:S06]  /*0210*/  BAR.SYNC.DEFER_BLOCKING 0x0 ;  /* 0x0000000000007b1d */ /* 0x000fec0000010000 */
[----:B------:R-:W2:Y:S04]  /*0220*/  @!P2 LDG.E.64 R14, desc[UR8][R4.64] ;  /* 0x00000008040ea981 */ /* 0x000ea8000c1e1b00 */
[----:B------:R-:W3:Y:S01]  /*0230*/  @!P1 LDG.E.64 R18, desc[UR8][R2.64] ;  /* 0x0000000802129981 */ /* 0x000ee2000c1e1b00 */
[----:B--2---:R-:W-:-:S04]  /*0240*/  @!P2 IMAD.WIDE.U32 R16, R11, 0x4, R14 ;  /* 0x000000040b10a825 */ /* 0x004fc800078e000e */
[----:B---3--:R-:W-:Y:S02]  /*0250*/  @!P1 IMAD.WIDE R18, R6, 0x4, R18 ;  /* 0x0000000406129825 */ /* 0x008fe400078e0212 */
[----:B------:R-:W2:Y:S04]  /*0260*/  @!P2 LDG.E R16, desc[UR8][R16.64] ;  /* 0x000000081010a981 */ /* 0x000ea8000c1e1900 */
[----:B------:R-:W3:Y:S01]  /*0270*/  @!P1 LDG.E R19, desc[UR8][R18.64] ;  /* 0x0000000812139981 */ /* 0x000ee2000c1e1900 */
[----:B------:R-:W-:-:S03]  /*0280*/  LEA R13, R11, UR4, 0x2 ;  /* 0x000000040b0d7c11 */ /* 0x000fc6000f8e10ff */
[----:B--2---:R-:W-:Y:S01]  /*0290*/  @!P2 STS [R9], R16 ;  /* 0x000000100900a388 */ /* 0x004fe20000000800 */
[----:B------:R-:W-:-:S03]  /*02a0*/  ISETP.GT.U32.OR P2, PT, R12, 0xb, P0 ;  /* 0x0000000b0c00780c */ /* 0x000fc60000744470 */
[----:B---3--:R-:W-:Y:S01]  /*02b0*/  @!P1 STS [R10], R19 ;  /* 0x000000130a009388 */ /* 0x008fe20000000800 */
[----:B------:R-:W-:Y:S01]  /*02c0*/  BAR.SYNC.DEFER_BLOCKING 0x0 ;  /* 0x0000000000007b1d */ /* 0x000fe20000010000 */
[----:B------:R-:W-:-:S04]  /*02d0*/  ISETP.GT.U32.AND P1, PT, R11, 0xb, PT ;  /* 0x0000000b0b00780c */ /* 0x000fc80003f24070 */
[----:B------:R-:W-:Y:S01]  /*02e0*/  ISETP.GT.U32.OR P1, PT, R0, 0xd, P1 ;  /* 0x0000000d0000780c */ /* 0x000fe20000f24470 */
[----:B------:R-:W-:Y:S04]  /*02f0*/  LDS R21, [R7] ;  /* 0x0000000007157984 */ /* 0x000fe80000000800 */
[----:B------:R-:W-:Y:S04]  /*0300*/  LDS R20, [R13] ;  /* 0x000000000d147984 */ /* 0x000fe80000000800 */
[----:B------:R-:W0:Y:S04]  /*0310*/  LDS.64 R14, [R8] ;  /* 0x00000000080e7984 */ /* 0x000e280000000a00 */
[----:B------:R-:W1:Y:S01]  /*0320*/  LDS R23, [R13+0x8] ;  /* 0x000008000d177984 */ /* 0x000e620000000800 */
[----:B0-----:R-:W-:-:S04]  /*0330*/  FFMA R14, R14, R20, R21 ;  /* 0x000000140e0e7223 */ /* 0x001fc80000000015 */
[----:B-1----:R-:W-:-:S05]  /*0340*/  FFMA R20, R23, R15, R14 ;  /* 0x0000000f17147223 */ /* 0x002fca000000000e */
[----:B------:R-:W-:Y:S01]  /*0350*/  STS [R7], R20 ;  /* 0x0000001407007388 */ /* 0x000fe20000000800 */
[----:B------:R-:W-:Y:S06]  /*0360*/  BAR.SYNC.DEFER_BLOCKING 0x0 ;  /* 0x0000000000007b1d */ /* 0x000fec0000010000 */
        /* <DEDUP_REMOVED lines=8> */
[----:B------:R-:W3:Y:S04]  /*03f0*/  @!P2 LDG.E R19, desc[UR8][R18.64] ;  /* 0x000000081213a981 */ /* 0x000ee8000c1e1900 */
[----:B--2---:R-:W-:Y:S01]  /*0400*/  @!P1 STS [R9], R16 ;  /* 0x0000001009009388 */ /* 0x004fe20000000800 */
[----:B------:R-:W-:-:S03]  /*0410*/  ISETP.GT.U32.AND P1, PT, R11, 0x9, PT ;  /* 0x000000090b00780c */ /* 0x000fc60003f24070 */
[----:B---3--:R-:W-:Y:S01]  /*0420*/  @!P2 STS [R10], R19 ;  /* 0x000000130a00a388 */ /* 0x008fe20000000800 */
[----:B------:R-:W-:Y:S01]  /*0430*/  BAR.SYNC.DEFER_BLOCKING 0x0 ;  /* 0x0000000000007b1d */ /* 0x000fe20000010000 */
[----:B------:R-:W-:Y:S02]  /*0440*/  ISETP.GT.U32.OR P1, PT, R0, 0xd, P1 ;  /* 0x0000000d0000780c */ /* 0x000fe40000f24470 */
[----:B------:R-:W-:-:S03]  /*0450*/  ISETP.GT.U32.OR P2, PT, R12, 0x9, P0 ;  /* 0x000000090c00780c */ /* 0x000fc60000744470 */
        /* <DEDUP_REMOVED lines=109> */
[----:B------:R-:W-:-:S03]  /*0b30*/  ISETP.GT.U32.OR P0, PT, R0, 0xd, P0 ;  /* 0x0000000d0000780c */ /* 0x000fc60000704470 */
[----:B--2---:R-:W-:Y:S04]  /*0b40*/  @!P1 STS [R9], R14 ;  /* 0x0000000e09009388 */ /* 0x004fe80000000800 */
[----:B---3--:R-:W-:Y:S01]  /*0b50*/  @!P2 STS [R10], R17 ;  /* 0x000000110a00a388 */ /* 0x008fe20000000800 */
[----:B------:R-:W-:Y:S06]  /*0b60*/  BAR.SYNC.DEFER_BLOCKING 0x0 ;  /* 0x0000000000007b1d */ /* 0x000fec0000010000 */
[----:B------:R-:W-:Y:S04]  /*0b70*/  LDS R11, [R7] ;  /* 0x00000000070b7984 */ /* 0x000fe80000000800 */
[----:B------:R-:W-:Y:S04]  /*0b80*/  LDS R12, [R13] ;  /* 0x000000000d0c7984 */ /* 0x000fe80000000800 */
[----:B------:R-:W0:Y:S04]  /*0b90*/  LDS.64 R4, [R8] ;  /* 0x0000000008047984 */ /* 0x000e280000000a00 */
[----:B------:R-:W1:Y:S01]  /*0ba0*/  LDS R3, [R13+0x8] ;  /* 0x000008000d037984 */ /* 0x000e620000000800 */
[----:B0-----:R-:W-:-:S04]  /*0bb0*/  FFMA R4, R4, R12, R11 ;  /* 0x0000000c04047223 */ /* 0x001fc8000000000b */
[----:B-1----:R-:W-:-:S05]  /*0bc0*/  FFMA R4, R3, R5, R4 ;  /* 0x0000000503047223 */ /* 0x002fca0000000004 */
[----:B------:R0:W-:Y:S01]  /*0bd0*/  STS [R7], R4 ;  /* 0x0000000407007388 */ /* 0x0001e20000000800 */
[----:B------:R-:W-:Y:S06]  /*0be0*/  BAR.SYNC.DEFER_BLOCKING 0x0 ;  /* 0x0000000000007b1d */ /* 0x000fec0000010000 */
[----:B------:R-:W-:Y:S05]  /*0bf0*/  @P0 EXIT ;  /* 0x000000000000094d */ /* 0x000fea0003800000 */
[----:B------:R-:W1:Y:S01]  /*0c00*/  LDC.64 R2, c[0x0][0x390] ;  /* 0x0000e400ff027b82 */ /* 0x000e620000000a00 */
[----:B0-----:R-:W0:Y:S01]  /*0c10*/  LDS R7, [R7] ;  /* 0x0000000007077984 */ /* 0x001e220000000800 */
[----:B-1----:R-:W-:-:S06]  /*0c20*/  IMAD.WIDE.U32 R2, R0, 0x8, R2 ;  /* 0x0000000800027825 */ /* 0x002fcc00078e0002 */
[----:B------:R-:W2:Y:S02]  /*0c30*/  LDG.E.64 R2, desc[UR8][R2.64] ;  /* 0x0000000802027981 */ /* 0x000ea4000c1e1b00 */
[----:B--2---:R-:W-:-:S05]  /*0c40*/  IMAD.WIDE R4, R6, 0x4, R2 ;  /* 0x0000000406047825 */ /* 0x004fca00078e0202 */
[----:B0-----:R-:W-:Y:S01]  /*0c50*/  STG.E desc[UR8][R4.64], R7 ;  /* 0x0000000704007986 */ /* 0x001fe2000c101908 */
[----:B------:R-:W-:Y:S05]  /*0c60*/  EXIT ;  /* 0x000000000000794d */ /* 0x000fea0003800000 */
.L_x_13:
        /* <DEDUP_REMOVED lines=9> */
.L_x_16:


//--------------------- .text._Z15MatrixMulKernelPPfS0_S0_ --------------------------
	.section	.text._Z15MatrixMulKernelPPfS0_S0_,"ax",@progbits
	.align	128
        .global         _Z15MatrixMulKernelPPfS0_S0_
        .type           _Z15MatrixMulKernelPPfS0_S0_,@function
        .size           _Z15MatrixMulKernelPPfS0_S0_,(.L_x_17 - _Z15MatrixMulKernelPPfS0_S0_)
        .other          _Z15MatrixMulKernelPPfS0_S0_,@"STO_CUDA_ENTRY STV_DEFAULT"
_Z15MatrixMulKernelPPfS0_S0_:
.text._Z15MatrixMulKernelPPfS0_S0_:
[----:B------:R-:W-:Y:S01]  /*0000*/  LDC R1, c[0x0][0x37c] ;  /* 0x0000df00ff017b82 */ /* 0x000fe20000000800 */
[----:B------:R-:W0:Y:S07]  /*0010*/  S2R R3, SR_TID.X ;  /* 0x0000000000037919 */ /* 0x000e2e0000002100 */
[----:B------:R-:W1:Y:S01]  /*0020*/  LDC R25, c[0x0][0x364] ;  /* 0x0000d900ff197b82 */ /* 0x000e620000000800 */
[----:B------:R-:W1:Y:S07]  /*0030*/  S2R R0, SR_TID.Y ;  /* 0x0000000000007919 */ /* 0x000e6e0000002200 */
[----:B------:R-:W0:Y:S08]  /*0040*/  S2UR UR5, SR_CTAID.X ;  /* 0x00000000000579c3 */ /* 0x000e300000002500 */
[----:B------:R-:W0:Y:S08]  /*0050*/  LDC R2, c[0x0][0x360] ;  /* 0x0000d800ff027b82 */ /* 0x000e300000000800 */
[----:B------:R-:W1:Y:S01]  /*0060*/  S2UR UR4, SR_CTAID.Y ;  /* 0x00000000000479c3 */ /* 0x000e620000002600 */
[----:B0-----:R-:W-:-:S05]  /*0070*/  IMAD R2, R2, UR5, R3 ;  /* 0x0000000502027c24 */ /* 0x001fca000f8e0203 */
[----:B------:R-:W-:Y:S01]  /*0080*/  ISETP.GT.AND P0, PT, R2, 0xd, PT ;  /* 0x0000000d0200780c */ /* 0x000fe20003f04270 */
[----:B-1----:R-:W-:-:S05]  /*0090*/  IMAD R25, R25, UR4, R0 ;  /* 0x0000000419197c24 */ /* 0x002fca000f8e0200 */
[----:B------:R-:W-:-:S13]  /*00a0*/  ISETP.GT.U32.OR P0, PT, R25, 0xd, P0 ;  /* 0x0000000d1900780c */ /* 0x000fda0000704470 */
[----:B------:R-:W-:Y:S05]  /*00b0*/  @P0 EXIT ;  /* 0x000000000000094d */ /* 0x000fea0003800000 */
[----:B------:R-:W0:Y:S01]  /*00c0*/  LDC.64 R12, c[0x0][0x380] ;  /* 0x0000e000ff0c7b82 */ /* 0x000e220000000a00 */
[----:B------:R-:W1:Y:S07]  /*00d0*/  LDCU.64 UR4, c[0x0][0x358] ;  /* 0x00006b00ff0477ac */ /* 0x000e6e0008000a00 */
[----:B------:R-:W2:Y:S01]  /*00e0*/  LDC.64 R18, c[0x0][0x388] ;  /* 0x0000e200ff127b82 */ /* 0x000ea20000000a00 */
[----:B0-----:R-:W-:-:S06]  /*00f0*/  IMAD.WIDE.U32 R12, R25, 0x8, R12 ;  /* 0x00000008190c7825 */ /* 0x001fcc00078e000c */
[----:B-1----:R-:W3:Y:S04]  /*0100*/  LDG.E.64 R12, desc[UR4][R12.64] ;  /* 0x000000040c0c7981 */ /* 0x002ee8000c1e1b00 */
[----:B--2---:R-:W2:Y:S04]  /*0110*/  LDG.E.64 R6, desc[UR4][R18.64] ;  /* 0x0000000412067981 */ /* 0x004ea8000c1e1b00 */
[----:B------:R-:W4:Y:S04]  /*0120*/  LDG.E.64 R10, desc[UR4][R18.64+0x8] ;  /* 0x00000804120a7981 */ /* 0x000f28000c1e1b00 */
[----:B------:R-:W5:Y:S04]  /*0130*/  LDG.E.64 R14, desc[UR4][R18.64+0x10] ;  /* 0x00001004120e7981 */ /* 0x000f68000c1e1b00 */
[----:B------:R-:W5:Y:S04]  /*0140*/  LDG.E.64 R4, desc[UR4][R18.64+0x18] ;  /* 0x0000180412047981 */ /* 0x000f68000c1e1b00 */
[----:B------:R-:W5:Y:S04]  /*0150*/  LDG.E.64 R22, desc[UR4][R18.64+0x28] ;  /* 0x0000280412167981 */ /* 0x000f68000c1e1b00 */
[----:B------:R-:W5:Y:S04]  /*0160*/  LDG.E.64 R20, desc[UR4][R18.64+0x30] ;  /* 0x0000300412147981 */ /* 0x000f68000c1e1b00 */
[----:B---3--:R-:W3:Y:S01]  /*0170*/  LDG.E R0, desc[UR4][R12.64] ;  /* 0x000000040c007981 */ /* 0x008ee2000c1e1900 */
[----:B--2---:R-:W-:-:S03]  /*0180*/  IMAD.WIDE R8, R2, 0x4, R6 ;  /* 0x0000000402087825 */ /* 0x004fc600078e0206 */
[----:B------:R-:W2:Y:S01]  /*0190*/  LDG.E R17, desc[UR4][R12.64+0x4] ;  /* 0x000004040c117981 */ /* 0x000ea2000c1e1900 */
[----:B----4-:R-:W-:-:S03]  /*01a0*/  IMAD.WIDE R10, R2, 0x4, R10 ;  /* 0x00000004020a7825 */ /* 0x010fc600078e020a */
[----:B------:R-:W3:Y:S04]  /*01b0*/  LDG.E R7, desc[UR4][R8.64] ;  /* 0x0000000408077981 */ /* 0x000ee8000c1e1900 */
[----:B------:R-:W2:Y:S01]  /*01c0*/  LDG.E R6, desc[UR4][R10.64] ;  /* 0x000000040a067981 */ /* 0x000ea2000c1e1900 */
[----:B-----5:R-:W-:-:S03]  /*01d0*/  IMAD.WIDE R26, R2, 0x4, R14 ;  /* 0x00000004021a7825 */ /* 0x020fc600078e020e */
[----:B------:R-:W4:Y:S01]  /*01e0*/  LDG.E R24, desc[UR4][R12.64+0x8] ;  /* 0x000008040c187981 */ /* 0x000f22000c1e1900 */
[----:B------:R-:W-:-:S03]  /*01f0*/  IMAD.WIDE R28, R2, 0x4, R4 ;  /* 0x00000004021c7825 */ /* 0x000fc600078e0204 */
[----:B------:R-:W4:Y:S04]  /*0200*/  LDG.E R27, desc[UR4][R26.64] ;  /* 0x000000041a1b7981 */ /* 0x000f28000c1e1900 */
[----:B------:R-:W5:Y:S04]  /*0210*/  LDG.E R3, desc[UR4][R28.64] ;  /* 0x000000041c037981 */ /* 0x000f68000c1e1900 */
[----:B------:R-:W5:Y:S04]  /*0220*/  LDG.E R16, desc[UR4][R12.64+0xc] ;  /* 0x00000c040c107981 */ /* 0x000f68000c1e1900 */
[----:B------:R-:W5:Y:S04]  /*0230*/  LDG.E.64 R14, desc[UR4][R18.64+0x20] ;  /* 0x00002004120e7981 */ /* 0x000f68000c1e1b00 */
[----:B------:R-:W5:Y:S04]  /*0240*/  LDG.E.64 R10, desc[UR4][R18.64+0x40] ;  /* 0x00004004120a7981 */ /* 0x000f68000c1e1b00 */
[----:B------:R-:W5:Y:S04]  /*0250*/  LDG.E.64 R4, desc[UR4][R18.64+0x38] ;  /* 0x0000380412047981 */ /* 0x000f68000c1e1b00 */
[----:B------:R-:W5:Y:S04]  /*0260*/  LDG.E.64 R8, desc[UR4][R18.64+0x48] ;  /* 0x0000480412087981 */ /* 0x000f68000c1e1b00 */
[----:B------:R-:W5:Y:S01]  /*0270*/  LDG.E.64 R28, desc[UR4][R18.64+0x58] ;  /* 0x00005804121c7981 */ /* 0x000f62000c1e1b00 */
[----:B---3--:R-:W-:-:S04]  /*0280*/  FFMA R0, R0, R7, RZ ;  /* 0x0000000700007223 */ /* 0x008fc800000000ff */
[----:B--2---:R-:W-:Y:S02]  /*0290*/  FFMA R17, R17, R6, R0 ;  /* 0x0000000611117223 */ /* 0x004fe40000000000 */
[----:B------:R-:W2:Y:S02]  /*02a0*/  LDG.E.64 R6, desc[UR4][R18.64+0x50] ;  /* 0x0000500412067981 */ /* 0x000ea4000c1e1b00 */
[----:B----4-:R-:W-:Y:S02]  /*02b0*/  FFMA R17, R24, R27, R17 ;  /* 0x0000001b18117223 */ /* 0x010fe40000000011 */
[----:B------:R-:W3:Y:S02]  /*02c0*/  LDG.E.64 R26, desc[UR4][R18.64+0x60] ;  /* 0x00006004121a7981 */ /* 0x000ee4000c1e1b00 */
[----:B-----5:R-:W-:Y:S02]  /*02d0*/  FFMA R0, R16, R3, R17 ;  /* 0x0000000310007223 */ /* 0x020fe40000000011 */
[----:B------:R-:W4:Y:S01]  /*02e0*/  LDG.E.64 R16, desc[UR4][R18.64+0x68] ;  /* 0x0000680412107981 */ /* 0x000f22000c1e1b00 */
[----:B------:R-:W-:-:S04]  /*02f0*/  IMAD.WIDE R22, R2, 0x4, R22 ;  /* 0x0000000402167825 */ /* 0x000fc800078e0216 */
[C---:B------:R-:W-:Y:S02]  /*0300*/  IMAD.WIDE R14, R2.reuse, 0x4, R14 ;  /* 0x00000004020e7825 */ /* 0x040fe400078e020e */
[----:B------:R-:W5:Y:S02]  /*0310*/  LDG.E R22, desc[UR4][R22.64] ;  /* 0x0000000416167981 */ /* 0x000f64000c1e1900 */
[C---:B------:R-:W-:Y:S02]  /*0320*/  IMAD.WIDE R20, R2.reuse, 0x4, R20 ;  /* 0x0000000402147825 */ /* 0x040fe400078e0214 */
[----:B------:R0:W5:Y:S02]  /*0330*/  LDG.E R24, desc[UR4][R14.64] ;  /* 0x000000040e187981 */ /* 0x000164000c1e1900 */
[C---:B------:R-:W-:Y:S02]  /*0340*/  IMAD.WIDE R10, R2.reuse, 0x4, R10 ;  /* 0x00000004020a7825 */ /* 0x040fe400078e020a */
[----:B------:R-:W5:Y:S04]  /*0350*/  LDG.E R20, desc[UR4][R20.64] ;  /* 0x0000000414147981 */ /* 0x000f68000c1e1900 */
[----:B------:R-:W5:Y:S01]  /*0360*/  LDG.E R23, desc[UR4][R12.64+0x10] ;  /* 0x000010040c177981 */ /* 0x000f62000c1e1900 */
[----:B0-----:R-:W0:Y:S01]  /*0370*/  LDC.64 R14, c[0x0][0x390] ;  /* 0x0000e400ff0e7b82 */ /* 0x001e220000000a00 */
[----:B------:R-:W-:-:S02]  /*0380*/  IMAD.WIDE R4, R2, 0x4, R4 ;  /* 0x0000000402047825 */ /* 0x000fc400078e0204 */
[----:B------:R-:W5:Y:S04]  /*0390*/  LDG.E R19, desc[UR4][R12.64+0x18] ;  /* 0x000018040c137981 */ /* 0x000f68000c1e1900 */
[----:B------:R-:W5:Y:S01]  /*03a0*/  LDG.E R21, desc[UR4][R12.64+0x14] ;  /* 0x000014040c157981 */ /* 0x000f62000c1e1900 */
[----:B------:R-:W-:-:S03]  /*03b0*/  IMAD.WIDE R8, R2, 0x4, R8 ;  /* 0x0000000402087825 */ /* 0x000fc600078e0208 */
[----:B------:R-:W5:Y:S04]  /*03c0*/  LDG.E R10, desc[UR4][R10.64] ;  /* 0x000000040a0a7981 */ /* 0x000f68000c1e1900 */
[----:B------:R-:W5:Y:S04]  /*03d0*/  LDG.E R18, desc[UR4][R4.64] ;  /* 0x0000000404127981 */ /* 0x000f68000c1e1900 */
[----:B------:R-:W5:Y:S04]  /*03e0*/  LDG.E R8, desc[UR4][R8.64] ;  /* 0x0000000408087981 */ /* 0x000f68000c1e1900 */
[----:B------:R-:W5:Y:S01]  /*03f0*/  LDG.E R11, desc[UR4][R12.64+0x1c] ;  /* 0x00001c040c0b7981 */ /* 0x000f62000c1e1900 */
[----:B------:R-:W-:-:S03]  /*0400*/  IMAD.WIDE R28, R2, 0x4, R28 ;  /* 0x00000004021c7825 */ /* 0x000fc600078e021c */
[----:B------:R-:W5:Y:S04]  /*0410*/  LDG.E R5, desc[UR4][R12.64+0x28] ;  /* 0x000028040c057981 */ /* 0x000f68000c1e1900 */
[----:B------:R-:W5:Y:S01]  /*0420*/  LDG.E R9, desc[UR4][R12.64+0x20] ;  /* 0x000020040c097981 */ /* 0x000f62000c1e1900 */
[----:B0-----:R-:W-:-:S03]  /*0430*/  IMAD.WIDE.U32 R14, R25, 0x8, R14 ;  /* 0x00000008190e7825 */ /* 0x001fc600078e000e */
[----:B------:R-:W5:Y:S04]  /*0440*/  LDG.E R4, desc[UR4][R28.64] ;  /* 0x000000041c047981 */ /* 0x000f68000c1e1900 */
[----:B------:R-:W5:Y:S04]  /*0450*/  LDG.E R25, desc[UR4][R12.64+0x2c] ;  /* 0x00002c040c197981 */ /* 0x000f68000c1e1900 */
[----:B------:R-:W5:Y:S04]  /*0460*/  LDG.E.64 R14, desc[UR4][R14.64] ;  /* 0x000000040e0e7981 */ /* 0x000f68000c1e1b00 */
[----:B------:R-:W5:Y:S01]  /*0470*/  LDG.E R29, desc[UR4][R12.64+0x34] ;  /* 0x000034040c1d7981 */ /* 0x000f62000c1e1900 */
[----:B--2---:R-:W-:-:S06]  /*0480*/  IMAD.WIDE R6, R2, 0x4, R6 ;  /* 0x0000000402067825 */ /* 0x004fcc00078e0206 */
[----:B------:R-:W2:Y:S01]  /*0490*/  LDG.E R6, desc[UR4][R6.64] ;  /* 0x0000000406067981 */ /* 0x000ea2000c1e1900 */
[----:B---3--:R-:W-:-:S05]  /*04a0*/  IMAD.WIDE R26, R2, 0x4, R26 ;  /* 0x00000004021a7825 */ /* 0x008fca00078e021a */
[----:B------:R-:W3:Y:S04]  /*04b0*/  LDG.E R3, desc[UR4][R26.64] ;  /* 0x000000041a037981 */ /* 0x000ee8000c1e1900 */
[----:B------:R-:W2:Y:S01]  /*04c0*/  LDG.E R7, desc[UR4][R12.64+0x24] ;  /* 0x000024040c077981 */ /* 0x000ea2000c1e1900 */
[----:B----4-:R-:W-:-:S03]  /*04d0*/  IMAD.WIDE R16, R2, 0x4, R16 ;  /* 0x0000000402107825 */ /* 0x010fc600078e0210 */
[----:B------:R-:W3:Y:S04]  /*04e0*/  LDG.E R26, desc[UR4][R12.64+0x30] ;  /* 0x000030040c1a7981 */ /* 0x000ee8000c1e1900 */
[----:B------:R-:W4:Y:S01]  /*04f0*/  LDG.E R16, desc[UR4][R16.64] ;  /* 0x0000000410107981 */ /* 0x000f22000c1e1900 */
[----:B-----5:R-:W-:-:S04]  /*0500*/  FFMA R0, R23, R24, R0 ;  /* 0x0000001817007223 */ /* 0x020fc80000000000 */
[----:B------:R-:W-:-:S04]  /*0510*/  FFMA R0, R21, R22, R0 ;  /* 0x0000001615007223 */ /* 0x000fc80000000000 */
[----:B------:R-:W-:-:S04]  /*0520*/  FFMA R0, R19, R20, R0 ;  /* 0x0000001413007223 */ /* 0x000fc80000000000 */
[----:B------:R-:W-:-:S04]  /*0530*/  FFMA R0, R11, R18, R0 ;  /* 0x000000120b007223 */ /* 0x000fc80000000000 */
[----:B------:R-:W-:Y:S01]  /*0540*/  FFMA R0, R9, R10, R0 ;  /* 0x0000000a09007223 */ /* 0x000fe20000000000 */
[----:B------:R-:W-:-:S04]  /*0550*/  IMAD.WIDE R14, R2, 0x4, R14 ;  /* 0x00000004020e7825 */ /* 0x000fc800078e020e */
[----:B--2---:R-:W-:-:S04]  /*0560*/  FFMA R0, R7, R8, R0 ;  /* 0x0000000807007223 */ /* 0x004fc80000000000 */
[----:B------:R-:W-:-:S04]  /*0570*/  FFMA R0, R5, R6, R0 ;  /* 0x0000000605007223 */ /* 0x000fc80000000000 */
[----:B------:R-:W-:-:S04]  /*0580*/  FFMA R25, R25, R4, R0 ;  /* 0x0000000419197223 */ /* 0x000fc80000000000 */
[----:B---3--:R-:W-:-:S04]  /*0590*/  FFMA R26, R26, R3, R25 ;  /* 0x000000031a1a7223 */ /* 0x008fc80000000019 */
[----:B----4-:R-:W-:-:S05]  /*05a0*/  FFMA R29, R29, R16, R26 ;  /* 0x000000101d1d7223 */ /* 0x010fca000000001a */
[----:B------:R-:W-:Y:S01]  /*05b0*/  STG.E desc[UR4][R14.64], R29 ;  /* 0x0000001d0e007986 */ /* 0x000fe2000c101904 */
[----:B------:R-:W-:Y:S05]  /*05c0*/  EXIT ;  /* 0x000000000000794d */ /* 0x000fea0003800000 */
.L_x_14:
        /* <DEDUP_REMOVED lines=11> */
.L_x_17:


//--------------------- .nv.global.init           --------------------------
	.section	.nv.global.init,"aw",@progbits
.nv.global.init:
	.type		$str$1,@object
	.size		$str$1,($str - $str$1)
$str$1:
        /*0000*/ 	.byte	0x73, 0x61, 0x6e, 0x74, 0x69, 0x0a, 0x00
	.type		$str,@object
	.size		$str,(.L_0 - $str)
$str:
        /*0007*/ 	.byte	0x25, 0x64, 0x20, 0x2d, 0x20, 0x25, 0x64, 0x20, 0x2c, 0x20, 0x25, 0x66, 0x20, 0x0a, 0x00
.L_0:


//--------------------- .nv.shared._Z11convolutionPPfS0_S0_ --------------------------
	.section	.nv.shared._Z11convolutionPPfS0_S0_,"aw",@nobits
	.sectionflags	@""
	.align	4
.nv.shared._Z11convolutionPPfS0_S0_:
	.zero		1088


//--------------------- .nv.shared.reserved.0     --------------------------
	.section	.nv.shared.reserved.0,"aw",@nobits
	.weak		__nv_reservedSMEM_offset_0_alias
	.size		__nv_reservedSMEM_offset_0_alias, 0, 64
	.other		__nv_reservedSMEM_offset_0_alias,@"STO_CUDA_RESERVED_SHARED STV_DEFAULT"
__nv_reservedSMEM_offset_0_alias:
	.zero		0
	.zero		64


//--------------------- .nv.shared._Z16MatrixMulKernel2PPfS0_S0_ --------------------------
	.section	.nv.shared._Z16MatrixMulKernel2PPfS0_S0_,"aw",@nobits
	.sectionflags	@""
	.align	4
.nv.shared._Z16MatrixMulKernel2PPfS0_S0_:
	.zero		1072


//--------------------- .nv.constant0._Z11convolutionPPfS0_S0_ --------------------------
	.section	.nv.constant0._Z11convolutionPPfS0_S0_,"a",@progbits
	.sectionflags	@""
	.align	4
.nv.constant0._Z11convolutionPPfS0_S0_:
	.zero		920


//--------------------- .nv.constant0._Z16MatrixMulKernel2PPfS0_S0_ --------------------------
	.section	.nv.constant0._Z16MatrixMulKernel2PPfS0_S0_,"a",@progbits
	.sectionflags	@""
	.align	4
.nv.constant0._Z16MatrixMulKernel2PPfS0_S0_:
	.zero		920


//--------------------- .nv.constant0._Z15MatrixMulKernelPPfS0_S0_ --------------------------
	.section	.nv.constant0._Z15MatrixMulKernelPPfS0_S0_,"a",@progbits
	.sectionflags	@""
	.align	4
.nv.constant0._Z15MatrixMulKernelPPfS0_S0_:
	.zero		920


//--------------------- SYMBOLS --------------------------

	.type		.nv.reservedSmem.offset0,@object
	.size		.nv.reservedSmem.offset0,0x4
	.type		.nv.reservedSmem.cap,@object
	.size		.nv.reservedSmem.cap,0x4
	.type		vprintf,@function
